// auto-generated by cutlass_sweep.fmha — config: {"arch": "sm_90", "direction": "fwd", "dtype": "fp16", "head_dim": 48, "mask": "causal", "schedule": "tma", "tile_kv": 128, "tile_q": 64}
#include "cutlass/cutlass.h"
#include "cute/tensor.hpp"
#include "cutlass/device_kernel.h"
#include "cutlass/kernel_hardware_info.h"
#include "88_hopper_fmha/collective/fmha_fusion.hpp"
#include "88_hopper_fmha/kernel/fmha_kernel_builder.hpp"

using namespace cute;
using Element = cutlass::half_t;
using TileShape = Shape<_64, _128, _48>;
using StrideQ = cute::tuple<int, _1, cute::tuple<int, int>>;
using StrideK = cute::tuple<int, _1, cute::tuple<int, int>>;
using StrideV = cute::tuple<int, cute::_1, cute::tuple<int, int>>;

using Kernel = typename cutlass::fmha::kernel::FmhaBuilder<
    Element, float, float,
    TileShape, StrideQ, StrideK, StrideV,
    cutlass::fmha::collective::CausalFusion,
    cutlass::gemm::KernelTma
  >::Kernel;

auto* _anchor = &cutlass::device_kernel<Kernel>;


// ===== COMPILED SASS (sm_90a) =====

	.target	sm_90a

	.elftype	@"ET_EXEC"


//--------------------- .note.nv.tkinfo           --------------------------
	.section	.note.nv.tkinfo,"",@"SHT_NOTE"
	.sectionflags	@"SHF_NOTE_NV_TKINFO"
	.tkinfo
        /*0018*/ 	.word	0x00000002
        /*0030*/ 	.string	""
        /*0030*/ 	.string	"ptxas"
        /*0030*/ 	.string	"Cuda compilation tools, release 13.0, V13.0.88"
        /*0030*/ 	.string	"Build cuda_13.0.r13.0/compiler.36424714_0"
        /*0030*/ 	.string	"-arch sm_90a -m 64 "



//--------------------- .note.nv.cuinfo           --------------------------
	.section	.note.nv.cuinfo,"",@"SHT_NOTE"
	.sectionflags	@"SHF_NOTE_NV_CUINFO"
        /*0018*/ 	.short	0x0002
        /*001a*/ 	.short	0x005a
        /*001c*/ 	.short	0x0082
	.zero		2


//--------------------- .nv.info                  --------------------------
	.section	.nv.info,"",@"SHT_CUDA_INFO"
	.align	4


	//----- nvinfo : EIATTR_REGCOUNT
	.align		4
        /*0000*/ 	.byte	0x04, 0x2f
        /*0002*/ 	.short	(.L_16 - .L_15)
	.align		4
.L_15:
        /*0004*/ 	.word	index@(_ZN7cutlass13device_kernelINS_4fmha6kernel13FmhaKernelTmaINS1_10collective15FmhaMainloopTmaINS_6half_tEfN4cute5tupleIJNS7_1CILi64EEENS9_ILi128EEENS9_ILi48EEEEEENS4_12CausalFusionEJEEENS4_15FmhaFwdEpilogueIS6_fNS8_IJSA_SC_SB_EEEEEJEEEEEvNT_6ParamsE)
        /*0008*/ 	.word	0x0000007e


	//----- nvinfo : EIATTR_FRAME_SIZE
	.align		4
.L_16:
        /*000c*/ 	.byte	0x04, 0x11
        /*000e*/ 	.short	(.L_18 - .L_17)
	.align		4
.L_17:
        /*0010*/ 	.word	index@($__internal_0_$__cuda_sm20_rcp_rn_f32_slowpath)
        /*0014*/ 	.word	0x00000000


	//----- nvinfo : EIATTR_FRAME_SIZE
	.align		4
.L_18:
        /*0018*/ 	.byte	0x04, 0x11
        /*001a*/ 	.short	(.L_20 - .L_19)
	.align		4
.L_19:
        /*001c*/ 	.word	index@(_ZN7cutlass13device_kernelINS_4fmha6kernel13FmhaKernelTmaINS1_10collective15FmhaMainloopTmaINS_6half_tEfN4cute5tupleIJNS7_1CILi64EEENS9_ILi128EEENS9_ILi48EEEEEENS4_12CausalFusionEJEEENS4_15FmhaFwdEpilogueIS6_fNS8_IJSA_SC_SB_EEEEEJEEEEEvNT_6ParamsE)
        /*0020*/ 	.word	0x00000000


	//----- nvinfo : EIATTR_MIN_STACK_SIZE
	.align		4
.L_20:
        /*0024*/ 	.byte	0x04, 0x12
        /*0026*/ 	.short	(.L_22 - .L_21)
	.align		4
.L_21:
        /*0028*/ 	.word	index@(_ZN7cutlass13device_kernelINS_4fmha6kernel13FmhaKernelTmaINS1_10collective15FmhaMainloopTmaINS_6half_tEfN4cute5tupleIJNS7_1CILi64EEENS9_ILi128EEENS9_ILi48EEEEEENS4_12CausalFusionEJEEENS4_15FmhaFwdEpilogueIS6_fNS8_IJSA_SC_SB_EEEEEJEEEEEvNT_6ParamsE)
        /*002c*/ 	.word	0x00000000
.L_22:


//--------------------- .nv.compat                --------------------------
	.section	.nv.compat,"",@"SHT_CUDA_COMPAT_INFO"
	.align	4
        /*0000*/ 	.byte	0x02, 0x09, 0x01, 0x00, 0x02, 0x02, 0x04, 0x00, 0x02, 0x05, 0x05, 0x00, 0x03, 0x07, 0x01, 0x01
        /*0010*/ 	.byte	0x02, 0x03, 0x01, 0x00, 0x02, 0x06, 0x01, 0x00, 0x04, 0x0b, 0x08, 0x00, 0x00, 0x00, 0x00, 0x00
        /*0020*/ 	.byte	0x00, 0x00, 0x00, 0x00


//--------------------- .nv.info._ZN7cutlass13device_kernelINS_4fmha6kernel13FmhaKernelTmaINS1_10collective15FmhaMainloopTmaINS_6half_tEfN4cute5tupleIJNS7_1CILi64EEENS9_ILi128EEENS9_ILi48EEEEEENS4_12CausalFusionEJEEENS4_15FmhaFwdEpilogueIS6_fNS8_IJSA_SC_SB_EEEEEJEEEEEvNT_6ParamsE --------------------------
	.section	.nv.info._ZN7cutlass13device_kernelINS_4fmha6kernel13FmhaKernelTmaINS1_10collective15FmhaMainloopTmaINS_6half_tEfN4cute5tupleIJNS7_1CILi64EEENS9_ILi128EEENS9_ILi48EEEEEENS4_12CausalFusionEJEEENS4_15FmhaFwdEpilogueIS6_fNS8_IJSA_SC_SB_EEEEEJEEEEEvNT_6ParamsE,"",@"SHT_CUDA_INFO"
	.sectionflags	@""
	.align	4


	//----- nvinfo : EIATTR_CUDA_API_VERSION
	.align		4
        /*0000*/ 	.byte	0x04, 0x37
        /*0002*/ 	.short	(.L_24 - .L_23)
.L_23:
        /*0004*/ 	.word	0x00000082


	//----- nvinfo : EIATTR_KPARAM_INFO
	.align		4
.L_24:
        /*0008*/ 	.byte	0x04, 0x17
        /*000a*/ 	.short	(.L_26 - .L_25)
.L_25:
        /*000c*/ 	.word	0x00000000
        /*0010*/ 	.short	0x0000
        /*0012*/ 	.short	0x0070
        /*0014*/ 	.byte	0x00, 0xf0, 0x01, 0x20


	//----- nvinfo : EIATTR_SPARSE_MMA_MASK
	.align		4
.L_26:
        /*0018*/ 	.byte	0x03, 0x50
        /*001a*/ 	.short	0x0000


	//----- nvinfo : EIATTR_MAXREG_COUNT
	.align		4
        /*001c*/ 	.byte	0x03, 0x1b
        /*001e*/ 	.short	0x00ff


	//----- nvinfo : EIATTR_NUM_BARRIERS
	.align		4
        /*0020*/ 	.byte	0x02, 0x4c
        /*0022*/ 	.byte	0x02
	.zero		1


	//----- nvinfo : EIATTR_EXTERNS
	.align		4
        /*0024*/ 	.byte	0x04, 0x0f
        /*0026*/ 	.short	(.L_28 - .L_27)


	//   ....[0]....
	.align		4
.L_27:
        /*0028*/ 	.word	index@(__assertfail)


	//----- nvinfo : EIATTR_MERCURY_ISA_VERSION
	.align		4
.L_28:
        /*002c*/ 	.byte	0x03, 0x5f
        /*002e*/ 	.short	0x0101


	//----- nvinfo : EIATTR_COOP_GROUP_MASK_REGIDS
	.align		4
        /*0030*/ 	.byte	0x04, 0x29
        /*0032*/ 	.short	(.L_30 - .L_29)


	//   ....[0]....
.L_29:
        /*0034*/ 	.word	0xffffffff


	//   ....[1]....
        /*0038*/ 	.word	0xffffffff


	//   ....[2]....
        /*003c*/ 	.word	0xffffffff


	//   ....[3]....
        /*0040*/ 	.word	0xffffffff


	//   ....[4]....
        /*0044*/ 	.word	0xffffffff


	//   ....[5]....
        /*0048*/ 	.word	0xffffffff


	//   ....[6]....
        /*004c*/ 	.word	0xffffffff


	//   ....[7]....
        /*0050*/ 	.word	0xffffffff


	//   ....[8]....
        /*0054*/ 	.word	0xffffffff


	//   ....[9]....
        /*0058*/ 	.word	0xffffffff


	//   ....[10]....
        /*005c*/ 	.word	0xffffffff


	//   ....[11]....
        /*0060*/ 	.word	0xffffffff


	//   ....[12]....
        /*0064*/ 	.word	0xffffffff


	//   ....[13]....
        /*0068*/ 	.word	0xffffffff


	//   ....[14]....
        /*006c*/ 	.word	0xffffffff


	//   ....[15]....
        /*0070*/ 	.word	0xffffffff


	//   ....[16]....
        /*0074*/ 	.word	0xffffffff


	//   ....[17]....
        /*0078*/ 	.word	0xffffffff


	//   ....[18]....
        /*007c*/ 	.word	0xffffffff


	//   ....[19]....
        /*0080*/ 	.word	0xffffffff


	//   ....[20]....
        /*0084*/ 	.word	0xffffffff


	//----- nvinfo : EIATTR_COOP_GROUP_INSTR_OFFSETS
	.align		4
.L_30:
        /*0088*/ 	.byte	0x04, 0x28
        /*008a*/ 	.short	(.L_32 - .L_31)


	//   ....[0]....
.L_31:
        /*008c*/ 	.word	0x00000050


	//   ....[1]....
        /*0090*/ 	.word	0x00000140


	//   ....[2]....
        /*0094*/ 	.word	0x00000270


	//   ....[3]....
        /*0098*/ 	.word	0x00000410


	//   ....[4]....
        /*009c*/ 	.word	0x000005a0


	//   ....[5]....
        /*00a0*/ 	.word	0x00002470


	//   ....[6]....
        /*00a4*/ 	.word	0x00002540


	//   ....[7]....
        /*00a8*/ 	.word	0x00002d90


	//   ....[8]....
        /*00ac*/ 	.word	0x00002ee0


	//   ....[9]....
        /*00b0*/ 	.word	0x00005470


	//   ....[10]....
        /*00b4*/ 	.word	0x00005480


	//   ....[11]....
        /*00b8*/ 	.word	0x000054b0


	//   ....[12]....
        /*00bc*/ 	.word	0x000054c0


	//   ....[13]....
        /*00c0*/ 	.word	0x00009320


	//   ....[14]....
        /*00c4*/ 	.word	0x00009330


	//   ....[15]....
        /*00c8*/ 	.word	0x00009360


	//   ....[16]....
        /*00cc*/ 	.word	0x00009370


	//   ....[17]....
        /*00d0*/ 	.word	0x0000c0a0


	//   ....[18]....
        /*00d4*/ 	.word	0x0000c0e0


	//   ....[19]....
        /*00d8*/ 	.word	0x0000c130


	//   ....[20]....
        /*00dc*/ 	.word	0x0000c140


	//----- nvinfo : EIATTR_SYSCALL_OFFSETS
	.align		4
.L_32:
        /*00e0*/ 	.byte	0x04, 0x46
        /*00e2*/ 	.short	(.L_34 - .L_33)


	//   ....[0]....
.L_33:
        /*00e4*/ 	.word	0x0000ca00


	//   ....[1]....
        /*00e8*/ 	.word	0x0000cb20


	//----- nvinfo : EIATTR_MBARRIER_INSTR_OFFSETS
	.align		4
.L_34:
        /*00ec*/ 	.byte	0x04, 0x39
        /*00ee*/ 	.short	(.L_36 - .L_35)


	//   ....[0]....
.L_35:
        /*00f0*/ 	.word	0x00000240
        /*00f4*/ 	.word	0x000000ff
        /*00f8*/ 	.word	0x0000d840
        /*00fc*/ 	.short	0x0100
        /*00fe*/ 	.byte	0x08
	.zero		1


	//   ....[1]....
        /*0100*/ 	.word	0x00000250
        /*0104*/ 	.word	0x000000ff
        /*0108*/ 	.word	0x0000d848
        /*010c*/ 	.short	0x0100
        /*010e*/ 	.byte	0x08
	.zero		1


	//   ....[2]....
        /*0110*/ 	.word	0x00000380
        /*0114*/ 	.word	0x000000ff
        /*0118*/ 	.word	0x0000d800
        /*011c*/ 	.short	0x0100
        /*011e*/ 	.byte	0x08
	.zero		1


	//   ....[3]....
        /*0120*/ 	.word	0x00000390
        /*0124*/ 	.word	0x000000ff
        /*0128*/ 	.word	0x0000d820
        /*012c*/ 	.short	0x0100
        /*012e*/ 	.byte	0x08
	.zero		1


	//   ....[4]....
        /*0130*/ 	.word	0x000003a0
        /*0134*/ 	.word	0x000000ff
        /*0138*/ 	.word	0x0000d808
        /*013c*/ 	.short	0x0100
        /*013e*/ 	.byte	0x08
	.zero		1


	//   ....[5]....
        /*0140*/ 	.word	0x000003b0
        /*0144*/ 	.word	0x000000ff
        /*0148*/ 	.word	0x0000d828
        /*014c*/ 	.short	0x0100
        /*014e*/ 	.byte	0x08
	.zero		1


	//   ....[6]....
        /*0150*/ 	.word	0x000003c0
        /*0154*/ 	.word	0x000000ff
        /*0158*/ 	.word	0x0000d810
        /*015c*/ 	.short	0x0100
        /*015e*/ 	.byte	0x08
	.zero		1


	//   ....[7]....
        /*0160*/ 	.word	0x000003d0
        /*0164*/ 	.word	0x000000ff
        /*0168*/ 	.word	0x0000d830
        /*016c*/ 	.short	0x0100
        /*016e*/ 	.byte	0x08
	.zero		1


	//   ....[8]....
        /*0170*/ 	.word	0x000003e0
        /*0174*/ 	.word	0x000000ff
        /*0178*/ 	.word	0x0000d818
        /*017c*/ 	.short	0x0100
        /*017e*/ 	.byte	0x08
	.zero		1


	//   ....[9]....
        /*0180*/ 	.word	0x000003f0
        /*0184*/ 	.word	0x000000ff
        /*0188*/ 	.word	0x0000d838
        /*018c*/ 	.short	0x0100
        /*018e*/ 	.byte	0x08
	.zero		1


	//   ....[10]....
        /*0190*/ 	.word	0x00000520
        /*0194*/ 	.word	0x000000ff
        /*0198*/ 	.word	0x0000d850
        /*019c*/ 	.short	0x0100
        /*019e*/ 	.byte	0x08
	.zero		1


	//   ....[11]....
        /*01a0*/ 	.word	0x00000530
        /*01a4*/ 	.word	0x000000ff
        /*01a8*/ 	.word	0x0000d868
        /*01ac*/ 	.short	0x0100
        /*01ae*/ 	.byte	0x08
	.zero		1


	//   ....[12]....
        /*01b0*/ 	.word	0x00000540
        /*01b4*/ 	.word	0x000000ff
        /*01b8*/ 	.word	0x0000d858
        /*01bc*/ 	.short	0x0100
        /*01be*/ 	.byte	0x08
	.zero		1


	//   ....[13]....
        /*01c0*/ 	.word	0x00000550
        /*01c4*/ 	.word	0x000000ff
        /*01c8*/ 	.word	0x0000d870
        /*01cc*/ 	.short	0x0100
        /*01ce*/ 	.byte	0x08
	.zero		1


	//   ....[14]....
        /*01d0*/ 	.word	0x00000560
        /*01d4*/ 	.word	0x000000ff
        /*01d8*/ 	.word	0x0000d860
        /*01dc*/ 	.short	0x0100
        /*01de*/ 	.byte	0x08
	.zero		1


	//   ....[15]....
        /*01e0*/ 	.word	0x00000570
        /*01e4*/ 	.word	0x000000ff
        /*01e8*/ 	.word	0x0000d878
        /*01ec*/ 	.short	0x0100
        /*01ee*/ 	.byte	0x08
	.zero		1


	//   ....[16]....
        /*01f0*/ 	.word	0x00000780
        /*01f4*/ 	.word	0x00000004
        /*01f8*/ 	.word	0x0000d848
        /*01fc*/ 	.short	0x010a
        /*01fe*/ 	.byte	0x3f
	.zero		1


	//   ....[17]....
        /*0200*/ 	.word	0x00000ad0
        /*0204*/ 	.word	0x00000004
        /*0208*/ 	.word	0x0000d820
        /*020c*/ 	.short	0x010a
        /*020e*/ 	.byte	0x3f
	.zero		1


	//   ....[18]....
        /*0210*/ 	.word	0x00000d90
        /*0214*/ 	.word	0x00000003
        /*0218*/ 	.word	0x0000d820
        /*021c*/ 	.short	0x010a
        /*021e*/ 	.byte	0x3f
	.zero		1


	//   ....[19]....
        /*0220*/ 	.word	0x000010a0
        /*0224*/ 	.word	0x00000003
        /*0228*/ 	.word	0x0000d820
        /*022c*/ 	.short	0x010a
        /*022e*/ 	.byte	0x3f
	.zero		1


	//   ....[20]....
        /*0230*/ 	.word	0x000013c0
        /*0234*/ 	.word	0x00000008
        /*0238*/ 	.word	0x0000d820
        /*023c*/ 	.short	0x010a
        /*023e*/ 	.byte	0x3f
	.zero		1


	//   ....[21]....
        /*0240*/ 	.word	0x00001720
        /*0244*/ 	.word	0x00000002
        /*0248*/ 	.word	0x0000d840
        /*024c*/ 	.short	0x010a
        /*024e*/ 	.byte	0x3f
	.zero		1


	//   ....[22]....
        /*0250*/ 	.word	0x00001800
        /*0254*/ 	.word	0x00000002
        /*0258*/ 	.word	0x0000d800
        /*025c*/ 	.short	0x010a
        /*025e*/ 	.byte	0x3f
	.zero		1


	//   ....[23]....
        /*0260*/ 	.word	0x00004220
        /*0264*/ 	.word	0x00000002
        /*0268*/ 	.word	0x0000d808
        /*026c*/ 	.short	0x010a
        /*026e*/ 	.byte	0x3f
	.zero		1


	//   ....[24]....
        /*0270*/ 	.word	0x00004ab0
        /*0274*/ 	.word	0x00000015
        /*0278*/ 	.word	0x00000000
        /*027c*/ 	.short	0x0101
        /*027e*/ 	.byte	0x3f
	.zero		1


	//   ....[25]....
        /*0280*/ 	.word	0x00004b80
        /*0284*/ 	.word	0x00000016
        /*0288*/ 	.word	0x0000d800
        /*028c*/ 	.short	0x010a
        /*028e*/ 	.byte	0x3f
	.zero		1


	//   ....[26]....
        /*0290*/ 	.word	0x00004d40
        /*0294*/ 	.word	0x00000011
        /*0298*/ 	.word	0x0000d820
        /*029c*/ 	.short	0x010a
        /*029e*/ 	.byte	0x3f
	.zero		1


	//   ....[27]....
        /*02a0*/ 	.word	0x000055d0
        /*02a4*/ 	.word	0x00000071
        /*02a8*/ 	.word	0x00000000
        /*02ac*/ 	.short	0x0101
        /*02ae*/ 	.byte	0x3f
	.zero		1


	//   ....[28]....
        /*02b0*/ 	.word	0x000057e0
        /*02b4*/ 	.word	0x00000072
        /*02b8*/ 	.word	0x0000d800
        /*02bc*/ 	.short	0x010a
        /*02be*/ 	.byte	0x3f
	.zero		1


	//   ....[29]....
        /*02c0*/ 	.word	0x00007b60
        /*02c4*/ 	.word	0x00000018
        /*02c8*/ 	.word	0x00000000
        /*02cc*/ 	.short	0x0101
        /*02ce*/ 	.byte	0x3f
	.zero		1


	//   ....[30]....
        /*02d0*/ 	.word	0x00007c00
        /*02d4*/ 	.word	0x00000015
        /*02d8*/ 	.word	0x0000d820
        /*02dc*/ 	.short	0x010a
        /*02de*/ 	.byte	0x3f
	.zero		1


	//   ....[31]....
        /*02e0*/ 	.word	0x00007fc0
        /*02e4*/ 	.word	0x00000018
        /*02e8*/ 	.word	0x0000d800
        /*02ec*/ 	.short	0x010a
        /*02ee*/ 	.byte	0x3f
	.zero		1


	//   ....[32]....
        /*02f0*/ 	.word	0x000081f0
        /*02f4*/ 	.word	0x00000011
        /*02f8*/ 	.word	0x0000d820
        /*02fc*/ 	.short	0x010a
        /*02fe*/ 	.byte	0x3f
	.zero		1


	//   ....[33]....
        /*0300*/ 	.word	0x000094a0
        /*0304*/ 	.word	0x00000072
        /*0308*/ 	.word	0x00000000
        /*030c*/ 	.short	0x0101
        /*030e*/ 	.byte	0x3f
	.zero		1


	//   ....[34]....
        /*0310*/ 	.word	0x000096d0
        /*0314*/ 	.word	0x00000016
        /*0318*/ 	.word	0x0000d800
        /*031c*/ 	.short	0x010a
        /*031e*/ 	.byte	0x3f
	.zero		1


	//   ....[35]....
        /*0320*/ 	.word	0x0000bc20
        /*0324*/ 	.word	0x00000007
        /*0328*/ 	.word	0x00000000
        /*032c*/ 	.short	0x0101
        /*032e*/ 	.byte	0x3f
	.zero		1


	//   ....[36]....
        /*0330*/ 	.word	0x0000bca0
        /*0334*/ 	.word	0x00000007
        /*0338*/ 	.word	0x0000d820
        /*033c*/ 	.short	0x010a
        /*033e*/ 	.byte	0x3f
	.zero		1


	//----- nvinfo : EIATTR_NUM_MBARRIERS
	.align		4
.L_36:
        /*0340*/ 	.byte	0x03, 0x38
        /*0342*/ 	.short	0x0010


	//----- nvinfo : EIATTR_EXIT_INSTR_OFFSETS
	.align		4
        /*0344*/ 	.byte	0x04, 0x1c
        /*0346*/ 	.short	(.L_38 - .L_37)


	//   ....[0]....
.L_37:
        /*0348*/ 	.word	0x0000d340


	//----- nvinfo : EIATTR_MAX_THREADS
	.align		4
.L_38:
        /*034c*/ 	.byte	0x04, 0x05
        /*034e*/ 	.short	(.L_40 - .L_39)
.L_39:
        /*0350*/ 	.word	0x00000080
        /*0354*/ 	.word	0x00000001
        /*0358*/ 	.word	0x00000001


	//----- nvinfo : EIATTR_CRS_STACK_SIZE
	.align		4
.L_40:
        /*035c*/ 	.byte	0x04, 0x1e
        /*035e*/ 	.short	(.L_42 - .L_41)
.L_41:
        /*0360*/ 	.word	0x00000000


	//----- nvinfo : EIATTR_CBANK_PARAM_SIZE
	.align		4
.L_42:
        /*0364*/ 	.byte	0x03, 0x19
        /*0366*/ 	.short	0x0870


	//----- nvinfo : EIATTR_PARAM_CBANK
	.align		4
        /*0368*/ 	.byte	0x04, 0x0a
        /*036a*/ 	.short	(.L_44 - .L_43)
	.align		4
.L_43:
        /*036c*/ 	.word	index@(.nv.constant0._ZN7cutlass13device_kernelINS_4fmha6kernel13FmhaKernelTmaINS1_10collective15FmhaMainloopTmaINS_6half_tEfN4cute5tupleIJNS7_1CILi64EEENS9_ILi128EEENS9_ILi48EEEEEENS4_12CausalFusionEJEEENS4_15FmhaFwdEpilogueIS6_fNS8_IJSA_SC_SB_EEEEEJEEEEEvNT_6ParamsE)
        /*0370*/ 	.short	0x0210
        /*0372*/ 	.short	0x0870


	//----- nvinfo : EIATTR_SW_WAR
	.align		4
.L_44:
        /*0374*/ 	.byte	0x04, 0x36
        /*0376*/ 	.short	(.L_46 - .L_45)
.L_45:
        /*0378*/ 	.word	0x00000008
.L_46:


//--------------------- .nv.callgraph             --------------------------
	.section	.nv.callgraph,"",@"SHT_CUDA_CALLGRAPH"
	.align	4
	.sectionentsize	8
	.align		4
        /*0000*/ 	.word	0x00000000
	.align		4
        /*0004*/ 	.word	0xffffffff
	.align		4
        /*0008*/ 	.word	index@(_ZN7cutlass13device_kernelINS_4fmha6kernel13FmhaKernelTmaINS1_10collective15FmhaMainloopTmaINS_6half_tEfN4cute5tupleIJNS7_1CILi64EEENS9_ILi128EEENS9_ILi48EEEEEENS4_12CausalFusionEJEEENS4_15FmhaFwdEpilogueIS6_fNS8_IJSA_SC_SB_EEEEEJEEEEEvNT_6ParamsE)
	.align		4
        /*000c*/ 	.word	index@(__assertfail)
	.align		4
        /*0010*/ 	.word	0x00000000
	.align		4
        /*0014*/ 	.word	0xfffffffe
	.align		4
        /*0018*/ 	.word	0x00000000
	.align		4
        /*001c*/ 	.word	0xfffffffd
	.align		4
        /*0020*/ 	.word	0x00000000
	.align		4
        /*0024*/ 	.word	0xfffffffc


//--------------------- .nv.constant4             --------------------------
	.section	.nv.constant4,"a",@progbits
	.align	8
	.align		8
.nv.constant4:
        /*0000*/ 	.dword	__assertfail
	.align		8
        /*0008*/ 	.dword	__unnamed_1
	.align		8
        /*0010*/ 	.dword	__unnamed_2
	.align		8
        /*0018*/ 	.dword	_ZN39_INTERNAL_ed5a463a_4_k_cu_463c8945_29434cuda3std3__45__cpo5beginE
	.align		8
        /*0020*/ 	.dword	_ZN39_INTERNAL_ed5a463a_4_k_cu_463c8945_29434cuda3std3__45__cpo3endE
	.align		8
        /*0028*/ 	.dword	_ZN39_INTERNAL_ed5a463a_4_k_cu_463c8945_29434cuda3std3__45__cpo6cbeginE
	.align		8
        /*0030*/ 	.dword	_ZN39_INTERNAL_ed5a463a_4_k_cu_463c8945_29434cuda3std3__45__cpo4cendE
	.align		8
        /*0038*/ 	.dword	_ZN39_INTERNAL_ed5a463a_4_k_cu_463c8945_29434cuda3std3__441_GLOBAL__N__ed5a463a_4_k_cu_463c8945_29436ignoreE
	.align		8
        /*0040*/ 	.dword	_ZN39_INTERNAL_ed5a463a_4_k_cu_463c8945_29434cuda3std3__419piecewise_constructE
	.align		8
        /*0048*/ 	.dword	_ZN39_INTERNAL_ed5a463a_4_k_cu_463c8945_29434cuda3std3__48in_placeE
	.align		8
        /*0050*/ 	.dword	_ZN39_INTERNAL_ed5a463a_4_k_cu_463c8945_29434cuda3std6ranges3__45__cpo4swapE
	.align		8
        /*0058*/ 	.dword	_ZN39_INTERNAL_ed5a463a_4_k_cu_463c8945_29434cuda3std6ranges3__45__cpo9iter_moveE
	.align		8
        /*0060*/ 	.dword	_ZN39_INTERNAL_ed5a463a_4_k_cu_463c8945_29434cute7productE
	.align		8
        /*0068*/ 	.dword	_ZN39_INTERNAL_ed5a463a_4_k_cu_463c8945_29434cute1_E
	.align		8
        /*0070*/ 	.dword	$str$23
	.align		8
        /*0078*/ 	.dword	$str$24


//--------------------- .text._ZN7cutlass13device_kernelINS_4fmha6kernel13FmhaKernelTmaINS1_10collective15FmhaMainloopTmaINS_6half_tEfN4cute5tupleIJNS7_1CILi64EEENS9_ILi128EEENS9_ILi48EEEEEENS4_12CausalFusionEJEEENS4_15FmhaFwdEpilogueIS6_fNS8_IJSA_SC_SB_EEEEEJEEEEEvNT_6ParamsE --------------------------
	.section	.text._ZN7cutlass13device_kernelINS_4fmha6kernel13FmhaKernelTmaINS1_10collective15FmhaMainloopTmaINS_6half_tEfN4cute5tupleIJNS7_1CILi64EEENS9_ILi128EEENS9_ILi48EEEEEENS4_12CausalFusionEJEEENS4_15FmhaFwdEpilogueIS6_fNS8_IJSA_SC_SB_EEEEEJEEEEEvNT_6ParamsE,"ax",@progbits
	.align	128
.text._ZN7cutlass13device_kernelINS_4fmha6kernel13FmhaKernelTmaINS1_10collective15FmhaMainloopTmaINS_6half_tEfN4cute5tupleIJNS7_1CILi64EEENS9_ILi128EEENS9_ILi48EEEEEENS4_12CausalFusionEJEEENS4_15FmhaFwdEpilogueIS6_fNS8_IJSA_SC_SB_EEEEEJEEEEEvNT_6ParamsE:
        .type           _ZN7cutlass13device_kernelINS_4fmha6kernel13FmhaKernelTmaINS1_10collective15FmhaMainloopTmaINS_6half_tEfN4cute5tupleIJNS7_1CILi64EEENS9_ILi128EEENS9_ILi48EEEEEENS4_12CausalFusionEJEEENS4_15FmhaFwdEpilogueIS6_fNS8_IJSA_SC_SB_EEEEEJEEEEEvNT_6ParamsE,@function
        .size           _ZN7cutlass13device_kernelINS_4fmha6kernel13FmhaKernelTmaINS1_10collective15FmhaMainloopTmaINS_6half_tEfN4cute5tupleIJNS7_1CILi64EEENS9_ILi128EEENS9_ILi48EEEEEENS4_12CausalFusionEJEEENS4_15FmhaFwdEpilogueIS6_fNS8_IJSA_SC_SB_EEEEEJEEEEEvNT_6ParamsE,(.L_x_80 - _ZN7cutlass13device_kernelINS_4fmha6kernel13FmhaKernelTmaINS1_10collective15FmhaMainloopTmaINS_6half_tEfN4cute5tupleIJNS7_1CILi64EEENS9_ILi128EEENS9_ILi48EEEEEENS4_12CausalFusionEJEEENS4_15FmhaFwdEpilogueIS6_fNS8_IJSA_SC_SB_EEEEEJEEEEEvNT_6ParamsE)
        .other          _ZN7cutlass13device_kernelINS_4fmha6kernel13FmhaKernelTmaINS1_10collective15FmhaMainloopTmaINS_6half_tEfN4cute5tupleIJNS7_1CILi64EEENS9_ILi128EEENS9_ILi48EEEEEENS4_12CausalFusionEJEEENS4_15FmhaFwdEpilogueIS6_fNS8_IJSA_SC_SB_EEEEEJEEEEEvNT_6ParamsE,@"STO_CUDA_ENTRY STV_DEFAULT"
_ZN7cutlass13device_kernelINS_4fmha6kernel13FmhaKernelTmaINS1_10collective15FmhaMainloopTmaINS_6half_tEfN4cute5tupleIJNS7_1CILi64EEENS9_ILi128EEENS9_ILi48EEEEEENS4_12CausalFusionEJEEENS4_15FmhaFwdEpilogueIS6_fNS8_IJSA_SC_SB_EEEEEJEEEEEvNT_6ParamsE:
[----:B------:R-:W1:Y:S01]  /*0000*/  LDC R1, c[0x0][0x28] ;  /* 0x00000a00ff017b82 */ /* 0x000e620000000800 */
[----:B------:R-:W2:Y:S01]  /*0010*/  S2R R16, SR_TID.X ;  /* 0x0000000000107919 */ /* 0x000ea20000002100 */
[----:B------:R-:W-:Y:S01]  /*0020*/  ELECT P0, URZ, PT ;  /* 0x00000000003f782f */ /* 0x000fe20003800000 */
[----:B------:R-:W-:Y:S01]  /*0030*/  BSSY B0, `(.L_x_0) ;  /* 0x0000010000007945 */ /* 0x000fe20003800000 */
[----:B--2---:R-:W-:-:S05]  /*0040*/  SHF.R.U32.HI R10, RZ, 0x5, R16 ;  /* 0x00000005ff0a7819 */ /* 0x004fca0000011610 */
[----:B------:R-:W2:Y:S02]  /*0050*/  SHFL.IDX PT, R0, R10, RZ, 0x1f ;  /* 0x00001fff0a007589 */ /* 0x000ea400000e0000 */
[----:B--2---:R-:W-:-:S13]  /*0060*/  ISETP.NE.OR P0, PT, R0, RZ, !P0 ;  /* 0x000000ff0000720c */ /* 0x004fda0004705670 */
[----:B-1----:R-:W-:Y:S05]  /*0070*/  @P0 BRA `(.L_x_1) ;  /* 0x00000000002c0947 */ /* 0x002fea0003800000 */
[----:B------:R-:W-:Y:S02]  /*0080*/  ULDC.64 UR4, c[0x0][0x198] ;  /* 0x0000660000047ab9 */ /* 0x000fe40000000a00 */
[----:B------:R-:W-:Y:S02]  /*0090*/  UIADD3 UR6, UP0, UR4, 0xf0, URZ ;  /* 0x000000f004067890 */ /* 0x000fe4000ff1e03f */
[----:B------:R-:W-:Y:S02]  /*00a0*/  UIADD3 UR8, UP1, UR4, 0x1f0, URZ ;  /* 0x000001f004087890 */ /* 0x000fe4000ff3e03f */
[----:B------:R-:W-:Y:S02]  /*00b0*/  UIADD3 UR4, UP2, UR4, 0x2f0, URZ ;  /* 0x000002f004047890 */ /* 0x000fe4000ff5e03f */
[----:B------:R-:W-:Y:S02]  /*00c0*/  UIADD3.X UR7, URZ, UR5, URZ, UP0, !UPT ;  /* 0x000000053f077290 */ /* 0x000fe400087fe43f */
[----:B------:R-:W-:-:S02]  /*00d0*/  UIADD3.X UR9, URZ, UR5, URZ, UP1, !UPT ;  /* 0x000000053f097290 */ /* 0x000fc40008ffe43f */
[----:B------:R-:W-:-:S05]  /*00e0*/  UIADD3.X UR5, URZ, UR5, URZ, UP2, !UPT ;  /* 0x000000053f057290 */ /* 0x000fca00097fe43f */
[----:B------:R1:W-:Y:S02]  /*00f0*/  UTMACCTL.PF [UR6] ;  /* 0x00000000060079b9 */ /* 0x0003e40008040000 */
[----:B------:R1:W-:Y:S02]  /*0100*/  UTMACCTL.PF [UR8] ;  /* 0x00000000080079b9 */ /* 0x0003e40008040000 */
[----:B------:R1:W-:Y:S02]  /*0110*/  UTMACCTL.PF [UR4] ;  /* 0x00000000040079b9 */ /* 0x0003e40008040000 */
[----:B-1----:R-:W-:Y:S01]  /*0120*/  NOP ;  /* 0x0000000000007918 */ /* 0x002fe20000000000 */
.L_x_1:
[----:B------:R-:W-:Y:S05]  /*0130*/  BSYNC B0 ;  /* 0x0000000000007941 */ /* 0x000fea0003800000 */
.L_x_0:
[----:B------:R-:W1:Y:S02]  /*0140*/  SHFL.IDX PT, R0, R10, RZ, 0x1f ;  /* 0x00001fff0a007589 */ /* 0x000e6400000e0000 */
[----:B-1----:R-:W-:-:S13]  /*0150*/  ISETP.NE.AND P0, PT, R0, RZ, PT ;  /* 0x000000ff0000720c */ /* 0x002fda0003f05270 */
[----:B------:R-:W-:Y:S05]  /*0160*/  @P0 BRA `(.L_x_2) ;  /* 0x0000000000400947 */ /* 0x000fea0003800000 */
[----:B------:R-:W1:Y:S01]  /*0170*/  S2UR UR8, SR_CgaCtaId ;  /* 0x00000000000879c3 */ /* 0x000e620000008800 */
[----:B------:R-:W-:Y:S01]  /*0180*/  UMOV UR4, 0x400 ;  /* 0x0000040000047882 */ /* 0x000fe20000000000 */
[----:B------:R-:W-:Y:S01]  /*0190*/  UMOV UR5, 0x1 ;  /* 0x0000000100057882 */ /* 0x000fe20000000000 */
[----:B------:R-:W-:Y:S01]  /*01a0*/  UMOV UR6, 0x80 ;  /* 0x0000008000067882 */ /* 0x000fe20000000000 */
[----:B------:R-:W-:Y:S01]  /*01b0*/  ELECT P0, URZ, PT ;  /* 0x00000000003f782f */ /* 0x000fe20003800000 */
[----:B------:R-:W-:-:S04]  /*01c0*/  UIADD3 UR6, -UR6, 0x100000, URZ ;  /* 0x0010000006067890 */ /* 0x000fc8000fffe13f */
[----:B------:R-:W-:Y:S02]  /*01d0*/  USHF.L.U32 UR7, UR6, 0xb, URZ ;  /* 0x0000000b06077899 */ /* 0x000fe4000800063f */
[----:B------:R-:W-:Y:S02]  /*01e0*/  USHF.L.U32 UR6, UR6, 0x1, URZ ;  /* 0x0000000106067899 */ /* 0x000fe4000800063f */
[----:B-1----:R-:W-:Y:S02]  /*01f0*/  ULEA UR8, UR8, UR4, 0x18 ;  /* 0x0000000408087291 */ /* 0x002fe4000f8ec03f */
[----:B------:R-:W-:-:S04]  /*0200*/  UIADD3 UR4, -UR5, 0x100000, URZ ;  /* 0x0010000005047890 */ /* 0x000fc8000fffe13f */
[----:B------:R-:W-:Y:S02]  /*0210*/  USHF.L.U32 UR5, UR4, 0xb, URZ ;  /* 0x0000000b04057899 */ /* 0x000fe4000800063f */
[----:B------:R-:W-:Y:S01]  /*0220*/  USHF.L.U32 UR4, UR4, 0x1, URZ ;  /* 0x0000000104047899 */ /* 0x000fe2000800063f */
[----:B------:R-:W1:Y:S11]  /*0230*/  FENCE.VIEW.ASYNC.S ;  /* 0x00000000000073c6 */ /* 0x000e760000000000 */
[----:B-1----:R1:W2:Y:S01]  /*0240*/  SYNCS.EXCH.64 URZ, [UR8+0xd840], UR4 ;  /* 0x00d84004083f75b2 */ /* 0x0022a20008000100 */
[----:B------:R1:W3:Y:S01]  /*0250*/  SYNCS.EXCH.64 URZ, [UR8+0xd848], UR6 ;  /* 0x00d84806083f75b2 */ /* 0x0002e20008000100 */
[----:B------:R-:W-:Y:S01]  /*0260*/  NOP ;  /* 0x0000000000007918 */ /* 0x000fe20000000000 */
.L_x_2:
[----:B------:R-:W4:Y:S01]  /*0270*/  SHFL.IDX PT, R0, R10, RZ, 0x1f ;  /* 0x00001fff0a007589 */ /* 0x000f2200000e0000 */
[----:B------:R-:W-:Y:S01]  /*0280*/  NOP ;  /* 0x0000000000007918 */ /* 0x000fe20000000000 */
[----:B----4-:R-:W-:-:S13]  /*0290*/  ISETP.NE.AND P0, PT, R0, RZ, PT ;  /* 0x000000ff0000720c */ /* 0x010fda0003f05270 */
[----:B------:R-:W-:Y:S05]  /*02a0*/  @P0 BRA `(.L_x_3) ;  /* 0x0000000000580947 */ /* 0x000fea0003800000 */
[----:B-1----:R-:W1:Y:S01]  /*02b0*/  S2UR UR5, SR_CgaCtaId ;  /* 0x00000000000579c3 */ /* 0x002e620000008800 */
[----:B------:R-:W-:Y:S01]  /*02c0*/  UMOV UR4, 0x400 ;  /* 0x0000040000047882 */ /* 0x000fe20000000000 */
[----:B------:R-:W-:Y:S01]  /*02d0*/  UMOV UR6, 0x1 ;  /* 0x0000000100067882 */ /* 0x000fe20000000000 */
[----:B------:R-:W-:Y:S01]  /*02e0*/  UMOV UR7, 0x80 ;  /* 0x0000008000077882 */ /* 0x000fe20000000000 */
[----:B------:R-:W-:Y:S01]  /*02f0*/  ELECT P0, URZ, PT ;  /* 0x00000000003f782f */ /* 0x000fe20003800000 */
[----:B-1----:R-:W-:Y:S02]  /*0300*/  ULEA UR8, UR5, UR4, 0x18 ;  /* 0x0000000405087291 */ /* 0x002fe4000f8ec03f */
[----:B------:R-:W-:-:S04]  /*0310*/  UIADD3 UR4, -UR6, 0x100000, URZ ;  /* 0x0010000006047890 */ /* 0x000fc8000fffe13f */
[----:B------:R-:W-:Y:S02]  /*0320*/  USHF.L.U32 UR5, UR4, 0xb, URZ ;  /* 0x0000000b04057899 */ /* 0x000fe4000800063f */
[----:B------:R-:W-:Y:S02]  /*0330*/  USHF.L.U32 UR4, UR4, 0x1, URZ ;  /* 0x0000000104047899 */ /* 0x000fe4000800063f */
[----:B------:R-:W-:-:S04]  /*0340*/  UIADD3 UR6, -UR7, 0x100000, URZ ;  /* 0x0010000007067890 */ /* 0x000fc8000fffe13f */
[----:B------:R-:W-:Y:S02]  /*0350*/  USHF.L.U32 UR7, UR6, 0xb, URZ ;  /* 0x0000000b06077899 */ /* 0x000fe4000800063f */
[----:B------:R-:W-:Y:S01]  /*0360*/  USHF.L.U32 UR6, UR6, 0x1, URZ ;  /* 0x0000000106067899 */ /* 0x000fe2000800063f */
[----:B------:R-:W1:Y:S03]  /*0370*/  FENCE.VIEW.ASYNC.S ;  /* 0x00000000000073c6 */ /* 0x000e660000000000 */
[----:B-1----:R4:W1:Y:S08]  /*0380*/  SYNCS.EXCH.64 URZ, [UR8+0xd800], UR4 ;  /* 0x00d80004083f75b2 */ /* 0x0028700008000100 */
[----:B------:R4:W1:Y:S01]  /*0390*/  SYNCS.EXCH.64 URZ, [UR8+0xd820], UR6 ;  /* 0x00d82006083f75b2 */ /* 0x0008620008000100 */
[----:B------:R4:W1:Y:S01]  /*03a0*/  SYNCS.EXCH.64 URZ, [UR8+0xd808], UR4 ;  /* 0x00d80804083f75b2 */ /* 0x0008620008000100 */
[----:B------:R4:W1:Y:S01]  /*03b0*/  SYNCS.EXCH.64 URZ, [UR8+0xd828], UR6 ;  /* 0x00d82806083f75b2 */ /* 0x0008620008000100 */
[----:B------:R4:W1:Y:S01]  /*03c0*/  SYNCS.EXCH.64 URZ, [UR8+0xd810], UR4 ;  /* 0x00d81004083f75b2 */ /* 0x0008620008000100 */
[----:B------:R4:W1:Y:S01]  /*03d0*/  SYNCS.EXCH.64 URZ, [UR8+0xd830], UR6 ;  /* 0x00d83006083f75b2 */ /* 0x0008620008000100 */
[----:B------:R4:W1:Y:S01]  /*03e0*/  SYNCS.EXCH.64 URZ, [UR8+0xd818], UR4 ;  /* 0x00d81804083f75b2 */ /* 0x0008620008000100 */
[----:B------:R4:W1:Y:S02]  /*03f0*/  SYNCS.EXCH.64 URZ, [UR8+0xd838], UR6 ;  /* 0x00d83806083f75b2 */ /* 0x0008640008000100 */
[----:B----4-:R-:W-:Y:S01]  /*0400*/  NOP ;  /* 0x0000000000007918 */ /* 0x010fe20000000000 */
.L_x_3:
        /* <DEDUP_REMOVED lines=22> */
[----:B------:R4:W1:Y:S02]  /*0570*/  SYNCS.EXCH.64 URZ, [UR8+0xd878], UR6 ;  /* 0x00d87806083f75b2 */ /* 0x0008640008000100 */
[----:B----4-:R-:W-:Y:S01]  /*0580*/  NOP ;  /* 0x0000000000007918 */ /* 0x010fe20000000000 */
.L_x_4:
[----:B------:R-:W4:Y:S01]  /*0590*/  S2UR UR11, SR_CTAID.X ;  /* 0x00000000000b79c3 */ /* 0x000f220000002500 */
[----:B------:R-:W5:Y:S01]  /*05a0*/  SHFL.IDX PT, R10, R10, RZ, 0x1f ;  /* 0x00001fff0a0a7589 */ /* 0x000f6200000e0000 */
[----:B-1----:R-:W-:Y:S01]  /*05b0*/  ULDC UR4, c[0x0][0x28c] ;  /* 0x0000a30000047ab9 */ /* 0x002fe20000000800 */
[----:B------:R-:W-:Y:S02]  /*05c0*/  ELECT P0, URZ, PT ;  /* 0x00000000003f782f */ /* 0x000fe40003800000 */
[----:B------:R-:W-:Y:S01]  /*05d0*/  SHF.R.S32.HI R3, RZ, 0x1f, R16 ;  /* 0x0000001fff037819 */ /* 0x000fe20000011410 */
[----:B------:R-:W-:Y:S01]  /*05e0*/  UIADD3 UR4, UR4, 0x7f, URZ ;  /* 0x0000007f04047890 */ /* 0x000fe2000fffe03f */
[----:B------:R-:W-:Y:S01]  /*05f0*/  NOP ;  /* 0x0000000000007918 */ /* 0x000fe20000000000 */
[----:B------:R-:W-:Y:S01]  /*0600*/  BSSY B0, `(.L_x_5) ;  /* 0x000003a000007945 */ /* 0x000fe20003800000 */
[----:B------:R-:W-:Y:S01]  /*0610*/  LEA.HI R3, R3, R16, RZ, 0x7 ;  /* 0x0000001003037211 */ /* 0x000fe200078f38ff */
[----:B------:R-:W-:Y:S01]  /*0620*/  USHF.R.S32.HI UR5, URZ, 0x1f, UR4 ;  /* 0x0000001f3f057899 */ /* 0x000fe20008011404 */
[----:B------:R-:W1:Y:S01]  /*0630*/  S2UR UR36, SR_CTAID.Y ;  /* 0x00000000002479c3 */ /* 0x000e620000002600 */
[----:B------:R-:W-:Y:S01]  /*0640*/  IMAD.MOV.U32 R9, RZ, RZ, RZ ;  /* 0x000000ffff097224 */ /* 0x000fe200078e00ff */
[----:B------:R-:W-:Y:S01]  /*0650*/  LOP3.LUT R3, R3, 0xffffff80, RZ, 0xc0, !PT ;  /* 0xffffff8003037812 */ /* 0x000fe200078ec0ff */
[----:B------:R-:W-:-:S04]  /*0660*/  ULEA.HI UR5, UR5, UR4, URZ, 0x7 ;  /* 0x0000000405057291 */ /* 0x000fc8000f8f383f */
[----:B------:R-:W-:Y:S01]  /*0670*/  USHF.R.S32.HI UR5, URZ, 0x7, UR5 ;  /* 0x000000073f057899 */ /* 0x000fe20008011405 */
[----:B------:R-:W1:Y:S01]  /*0680*/  S2UR UR37, SR_CTAID.Z ;  /* 0x00000000002579c3 */ /* 0x000e620000002700 */
[----:B----4-:R-:W-:-:S07]  /*0690*/  USHF.L.U32 UR11, UR11, 0x6, URZ ;  /* 0x000000060b0b7899 */ /* 0x010fce000800063f */
[----:B--23--:R-:W-:Y:S01]  /*06a0*/  BAR.SYNC.DEFER_BLOCKING 0x0 ;  /* 0x0000000000007b1d */ /* 0x00cfe20000010000 */
[----:B-----5:R-:W-:Y:S01]  /*06b0*/  ISETP.EQ.AND P1, PT, R10, RZ, P0 ;  /* 0x000000ff0a00720c */ /* 0x020fe20000722270 */
[----:B------:R-:W-:-:S04]  /*06c0*/  IMAD.U32 R0, RZ, RZ, UR11 ;  /* 0x0000000bff007e24 */ /* 0x000fc8000f8e00ff */
[----:B------:R-:W-:-:S05]  /*06d0*/  VIADD R0, R0, 0xbf ;  /* 0x000000bf00007836 */ /* 0x000fca0000000000 */
[----:B------:R-:W-:Y:S02]  /*06e0*/  SHF.R.U32.HI R20, RZ, 0x7, R0 ;  /* 0x00000007ff147819 */ /* 0x000fe40000011600 */
[----:B------:R-:W-:Y:S02]  /*06f0*/  IADD3 R0, R16, -R3, RZ ;  /* 0x8000000310007210 */ /* 0x000fe40007ffe0ff */
[----:B------:R-:W-:Y:S01]  /*0700*/  VIMNMX R2, R20, UR5, PT ;  /* 0x0000000514027c48 */ /* 0x000fe2000bfe0100 */
[----:B-1----:R-:W-:Y:S06]  /*0710*/  @!P1 BRA `(.L_x_6) ;  /* 0x0000000000a09947 */ /* 0x002fec0003800000 */
[----:B------:R-:W1:Y:S01]  /*0720*/  S2R R4, SR_CgaCtaId ;  /* 0x0000000000047919 */ /* 0x000e620000008800 */
[----:B------:R-:W-:Y:S01]  /*0730*/  MOV R3, 0x400 ;  /* 0x0000040000037802 */ /* 0x000fe20000000f00 */
[----:B------:R-:W-:Y:S01]  /*0740*/  IMAD.MOV.U32 R5, RZ, RZ, 0x1 ;  /* 0x00000001ff057424 */ /* 0x000fe200078e00ff */
[----:B------:R-:W-:Y:S02]  /*0750*/  ISETP.NE.AND P3, PT, R0, RZ, PT ;  /* 0x000000ff0000720c */ /* 0x000fe40003f65270 */
[----:B-1----:R-:W-:Y:S02]  /*0760*/  LEA R4, R4, R3, 0x18 ;  /* 0x0000000304047211 */ /* 0x002fe400078ec0ff */
[----:B------:R-:W-:-:S09]  /*0770*/  SHF.L.U32 R3, R5, 0x1f, RZ ;  /* 0x0000001f05037819 */ /* 0x000fd200000006ff */
.L_x_7:
[----:B-1----:R1:W2:Y:S02]  /*0780*/  SYNCS.PHASECHK.TRANS64.TRYWAIT P2, [R4+URZ+0xd848], R3 ;  /* 0x00d84803040075a7 */ /* 0x0022a4000804017f */
[----:B--2---:R-:W-:Y:S05]  /*0790*/  @!P2 NANOSLEEP.SYNCS 0x989680 ;  /* 0x009896800000a95d */ /* 0x004fea0003900000 */
[----:B------:R-:W2:Y:S02]  /*07a0*/  @!P2 SYNCS.PHASECHK.TRANS64 P2, [R4+URZ+0xd848], R3 ;  /* 0x00d848030400a5a7 */ /* 0x000ea4000804007f */
[----:B--2---:R-:W-:Y:S05]  /*07b0*/  @!P2 BRA `(.L_x_7) ;  /* 0xfffffffc00f0a947 */ /* 0x004fea000383ffff */
[----:B------:R-:W-:Y:S05]  /*07c0*/  @P3 BRA `(.L_x_8) ;  /* 0x0000000000143947 */ /* 0x000fea0003800000 */
[----:B------:R-:W-:Y:S01]  /*07d0*/  LOP3.LUT P2, RZ, R16, 0x1f, RZ, 0xc0, !PT ;  /* 0x0000001f10ff7812 */ /* 0x000fe2000784c0ff */
[----:B-1----:R-:W-:-:S04]  /*07e0*/  IMAD.MOV.U32 R3, RZ, RZ, 0x1800 ;  /* 0x00001800ff037424 */ /* 0x002fc800078e00ff */
[----:B------:R2:W-:Y:S08]  /*07f0*/  SYNCS.ARRIVE.TRANS64 RZ, [R4+URZ+0xd840], R3 ;  /* 0x00d8400304ff79a7 */ /* 0x0005f0000800003f */
[----:B------:R-:W-:Y:S05]  /*0800*/  @!P2 BRA `(.L_x_8) ;  /* 0x000000000004a947 */ /* 0x000fea0003800000 */
[----:B------:R-:W-:Y:S01]  /*0810*/  BPT.TRAP 0x1 ;  /* 0x000000040000795c */ /* 0x000fe20000300000 */
.L_x_8:
[----:B------:R-:W-:Y:S01]  /*0820*/  R2UR UR8, R4 ;  /* 0x00000000040872ca */ /* 0x000fe200000e0000 */
[----:B------:R-:W-:Y:S01]  /*0830*/  ULDC.64 UR4, c[0x0][0x198] ;  /* 0x0000660000047ab9 */ /* 0x000fe20000000a00 */
[----:B------:R-:W-:Y:S01]  /*0840*/  UMOV UR6, 0x0 ;  /* 0x0000000000067882 */ /* 0x000fe20000000000 */
[----:B------:R-:W-:Y:S01]  /*0850*/  UIADD3 UR4, UP0, UR4, 0xf0, URZ ;  /* 0x000000f004047890 */ /* 0x000fe2000ff1e03f */
[----:B------:R-:W-:Y:S01]  /*0860*/  UMOV UR7, 0x10000000 ;  /* 0x1000000000077882 */ /* 0x000fe20000000000 */
[----:B------:R-:W-:Y:S02]  /*0870*/  UMOV UR10, URZ ;  /* 0x0000003f000a7c82 */ /* 0x000fe40008000000 */
[----:B------:R-:W-:Y:S01]  /*0880*/  UIADD3.X UR5, URZ, UR5, URZ, UP0, !UPT ;  /* 0x000000053f057290 */ /* 0x000fe200087fe43f */
[----:B------:R-:W-:Y:S01]  /*0890*/  UMOV UR12, UR36 ;  /* 0x00000024000c7c82 */ /* 0x000fe20008000000 */
[----:B------:R-:W-:Y:S01]  /*08a0*/  UMOV UR13, UR37 ;  /* 0x00000025000d7c82 */ /* 0x000fe20008000000 */
[----:B------:R-:W-:Y:S01]  /*08b0*/  UMOV UR18, 0x10 ;  /* 0x0000001000127882 */ /* 0x000fe20000000000 */
[----:B------:R-:W-:-:S02]  /*08c0*/  UMOV UR19, UR11 ;  /* 0x0000000b00137c82 */ /* 0x000fc40008000000 */
[----:B------:R-:W-:Y:S02]  /*08d0*/  UIADD3 UR9, UR8, 0xd840, URZ ;  /* 0x0000d84008097890 */ /* 0x000fe4000fffe03f */
[----:B------:R-:W-:Y:S02]  /*08e0*/  UIADD3 UR16, UR8, 0x800, URZ ;  /* 0x0000080008107890 */ /* 0x000fe4000fffe03f */
[----:B------:R-:W-:Y:S01]  /*08f0*/  UIADD3 UR32, UR8, 0x1000, URZ ;  /* 0x0000100008207890 */ /* 0x000fe2000fffe03f */
[----:B------:R-:W-:Y:S01]  /*0900*/  UMOV UR20, UR36 ;  /* 0x0000002400147c82 */ /* 0x000fe20008000000 */
[----:B------:R-:W-:Y:S01]  /*0910*/  UMOV UR21, UR37 ;  /* 0x0000002500157c82 */ /* 0x000fe20008000000 */
[----:B------:R-:W-:Y:S01]  /*0920*/  UMOV UR17, UR9 ;  /* 0x0000000900117c82 */ /* 0x000fe20008000000 */
[----:B------:R-:W-:Y:S01]  /*0930*/  UMOV UR34, 0x20 ;  /* 0x0000002000227882 */ /* 0x000fe20000000000 */
[----:B------:R-:W-:Y:S01]  /*0940*/  UMOV UR35, UR11 ;  /* 0x0000000b00237c82 */ /* 0x000fe20008000000 */
[----:B------:R-:W-:Y:S01]  /*0950*/  UMOV UR33, UR9 ;  /* 0x0000000900217c82 */ /* 0x000fe20008000000 */
[----:B------:R3:W-:Y:S01]  /*0960*/  UTMALDG.4D [UR8], [UR4], desc[UR6] ;  /* 0x00000608040075b4 */ /* 0x0007e20008019000 */
[----:B------:R3:W-:Y:S01]  /*0970*/  UTMALDG.4D [UR16], [UR4], desc[UR6] ;  /* 0x00000610040075b4 */ /* 0x0007e20008019000 */
[----:B------:R3:W-:Y:S02]  /*0980*/  UTMALDG.4D [UR32], [UR4], desc[UR6] ;  /* 0x00000620040075b4 */ /* 0x0007e40008019000 */
[----:B---3--:R-:W-:Y:S01]  /*0990*/  NOP ;  /* 0x0000000000007918 */ /* 0x008fe20000000000 */
.L_x_6:
[----:B------:R-:W-:Y:S05]  /*09a0*/  BSYNC B0 ;  /* 0x0000000000007941 */ /* 0x000fea0003800000 */
.L_x_5:
[----:B------:R-:W-:Y:S01]  /*09b0*/  BSSY B0, `(.L_x_9) ;  /* 0x00000d1000007945 */ /* 0x000fe20003800000 */
[----:B------:R-:W-:Y:S01]  /*09c0*/  IMAD.SHL.U32 R8, R2, 0x2, RZ ;  /* 0x0000000202087824 */ /* 0x000fe200078e00ff */
[----:B------:R-:W-:Y:S01]  /*09d0*/  MOV R7, 0x1 ;  /* 0x0000000100077802 */ /* 0x000fe20000000f00 */
[----:B------:R-:W-:Y:S02]  /*09e0*/  IMAD.MOV.U32 R6, RZ, RZ, 0x1 ;  /* 0x00000001ff067424 */ /* 0x000fe400078e00ff */
[----:B------:R-:W-:Y:S01]  /*09f0*/  IMAD.MOV.U32 R5, RZ, RZ, RZ ;  /* 0x000000ffff057224 */ /* 0x000fe200078e00ff */
[----:B------:R-:W-:Y:S06]  /*0a00*/  @!P1 BRA `(.L_x_10) ;  /* 0x0000000c002c9947 */ /* 0x000fec0003800000 */
[----:B------:R-:W-:Y:S01]  /*0a10*/  ISETP.GE.AND P1, PT, R2, 0x1, PT ;  /* 0x000000010200780c */ /* 0x000fe20003f26270 */
[----:B------:R-:W-:Y:S01]  /*0a20*/  IMAD.MOV.U32 R9, RZ, RZ, RZ ;  /* 0x000000ffff097224 */ /* 0x000fe200078e00ff */
[----:B------:R-:W-:Y:S02]  /*0a30*/  LOP3.LUT R11, R16, 0x1f, RZ, 0xc0, !PT ;  /* 0x0000001f100b7812 */ /* 0x000fe400078ec0ff */
[----:B------:R-:W-:-:S09]  /*0a40*/  MOV R5, RZ ;  /* 0x000000ff00057202 */ /* 0x000fd20000000f00 */
[----:B------:R-:W-:Y:S05]  /*0a50*/  @!P1 BRA `(.L_x_11) ;  /* 0x0000000400689947 */ /* 0x000fea0003800000 */
[----:B-12---:R-:W1:Y:S01]  /*0a60*/  S2R R4, SR_CgaCtaId ;  /* 0x0000000000047919 */ /* 0x006e620000008800 */
[----:B------:R-:W-:Y:S01]  /*0a70*/  MOV R3, 0x400 ;  /* 0x0000040000037802 */ /* 0x000fe20000000f00 */
[----:B------:R-:W-:Y:S01]  /*0a80*/  IMAD.MOV.U32 R6, RZ, RZ, 0x1 ;  /* 0x00000001ff067424 */ /* 0x000fe200078e00ff */
[----:B------:R-:W-:Y:S01]  /*0a90*/  ISETP.NE.AND P2, PT, R0, RZ, PT ;  /* 0x000000ff0000720c */ /* 0x000fe20003f45270 */
[----:B------:R-:W-:Y:S01]  /*0aa0*/  IMAD.MOV.U32 R5, RZ, RZ, 0x1 ;  /* 0x00000001ff057424 */ /* 0x000fe200078e00ff */
[----:B-1----:R-:W-:Y:S02]  /*0ab0*/  LEA R4, R4, R3, 0x18 ;  /* 0x0000000304047211 */ /* 0x002fe400078ec0ff */
[----:B------:R-:W-:-:S09]  /*0ac0*/  SHF.L.U32 R3, R6, 0x1f, RZ ;  /* 0x0000001f06037819 */ /* 0x000fd200000006ff */
.L_x_12:
[----:B-1----:R1:W2:Y:S02]  /*0ad0*/  SYNCS.PHASECHK.TRANS64.TRYWAIT P1, [R4+URZ+0xd820], R3 ;  /* 0x00d82003040075a7 */ /* 0x0022a4000802017f */
[----:B--2---:R-:W-:Y:S05]  /*0ae0*/  @!P1 NANOSLEEP.SYNCS 0x989680 ;  /* 0x009896800000995d */ /* 0x004fea0003900000 */
[----:B------:R-:W2:Y:S02]  /*0af0*/  @!P1 SYNCS.PHASECHK.TRANS64 P1, [R4+URZ+0xd820], R3 ;  /* 0x00d82003040095a7 */ /* 0x000ea4000802007f */
[----:B--2---:R-:W-:Y:S05]  /*0b00*/  @!P1 BRA `(.L_x_12) ;  /* 0xfffffffc00f09947 */ /* 0x004fea000383ffff */
[----:B------:R-:W-:Y:S05]  /*0b10*/  @P2 BRA `(.L_x_13) ;  /* 0x0000000000142947 */ /* 0x000fea0003800000 */
[----:B------:R-:W-:Y:S01]  /*0b20*/  ISETP.NE.AND P1, PT, R11, RZ, PT ;  /* 0x000000ff0b00720c */ /* 0x000fe20003f25270 */
[----:B-1----:R-:W-:-:S04]  /*0b30*/  IMAD.MOV.U32 R3, RZ, RZ, 0x3000 ;  /* 0x00003000ff037424 */ /* 0x002fc800078e00ff */
[----:B------:R2:W-:Y:S08]  /*0b40*/  SYNCS.ARRIVE.TRANS64 RZ, [R4+URZ+0xd800], R3 ;  /* 0x00d8000304ff79a7 */ /* 0x0005f0000800003f */
[----:B------:R-:W-:Y:S05]  /*0b50*/  @!P1 BRA `(.L_x_13) ;  /* 0x0000000000049947 */ /* 0x000fea0003800000 */
[----:B------:R-:W-:Y:S01]  /*0b60*/  BPT.TRAP 0x1 ;  /* 0x000000040000795c */ /* 0x000fe20000300000 */
.L_x_13:
[----:B------:R-:W-:Y:S01]  /*0b70*/  R2UR UR32, R4 ;  /* 0x00000000042072ca */ /* 0x000fe200000e0000 */
[----:B------:R-:W-:Y:S01]  /*0b80*/  ULDC.64 UR4, c[0x0][0x198] ;  /* 0x0000660000047ab9 */ /* 0x000fe20000000a00 */
[----:B-12---:R-:W1:Y:S01]  /*0b90*/  S2R R4, SR_CgaCtaId ;  /* 0x0000000000047919 */ /* 0x006e620000008800 */
[----:B------:R-:W-:Y:S01]  /*0ba0*/  UIADD3 UR4, UP0, UR4, 0x1f0, URZ ;  /* 0x000001f004047890 */ /* 0x000fe2000ff1e03f */
[----:B------:R-:W-:Y:S01]  /*0bb0*/  MOV R3, 0x400 ;  /* 0x0000040000037802 */ /* 0x000fe20000000f00 */
[----:B------:R-:W-:Y:S01]  /*0bc0*/  UMOV UR27, URZ ;  /* 0x0000003f001b7c82 */ /* 0x000fe20008000000 */
[----:B------:R-:W-:Y:S01]  /*0bd0*/  UMOV UR6, 0x0 ;  /* 0x0000000000067882 */ /* 0x000fe20000000000 */
[----:B------:R-:W-:Y:S01]  /*0be0*/  UIADD3.X UR5, URZ, UR5, URZ, UP0, !UPT ;  /* 0x000000053f057290 */ /* 0x000fe200087fe43f */
[----:B------:R-:W-:Y:S01]  /*0bf0*/  MOV R6, 0x1 ;  /* 0x0000000100067802 */ /* 0x000fe20000000f00 */
[----:B------:R-:W-:Y:S01]  /*0c00*/  UMOV UR7, 0x10000000 ;  /* 0x1000000000077882 */ /* 0x000fe20000000000 */
[----:B------:R-:W-:Y:S01]  /*0c10*/  UMOV UR26, URZ ;  /* 0x0000003f001a7c82 */ /* 0x000fe20008000000 */
[----:B------:R-:W-:Y:S01]  /*0c20*/  UMOV UR28, UR36 ;  /* 0x00000024001c7c82 */ /* 0x000fe20008000000 */
[----:B------:R-:W-:Y:S01]  /*0c30*/  UMOV UR29, UR37 ;  /* 0x00000025001d7c82 */ /* 0x000fe20008000000 */
[----:B------:R-:W-:Y:S01]  /*0c40*/  UIADD3 UR24, UR32, 0x1800, URZ ;  /* 0x0000180020187890 */ /* 0x000fe2000fffe03f */
[----:B------:R-:W-:Y:S01]  /*0c50*/  ISETP.NE.AND P2, PT, R0, RZ, PT ;  /* 0x000000ff0000720c */ /* 0x000fe20003f45270 */
[----:B------:R-:W-:Y:S01]  /*0c60*/  UIADD3 UR25, UR32, 0xd800, URZ ;  /* 0x0000d80020197890 */ /* 0x000fe2000fffe03f */
[----:B------:R-:W-:Y:S01]  /*0c70*/  IMAD.MOV.U32 R9, RZ, RZ, 0x1 ;  /* 0x00000001ff097424 */ /* 0x000fe200078e00ff */
[----:B------:R-:W-:Y:S01]  /*0c80*/  UIADD3 UR16, UR32, 0x2800, URZ ;  /* 0x0000280020107890 */ /* 0x000fe2000fffe03f */
[----:B------:R-:W-:Y:S01]  /*0c90*/  SHF.L.U32 R6, R6, 0x1f, RZ ;  /* 0x0000001f06067819 */ /* 0x000fe200000006ff */
[----:B------:R-:W-:Y:S01]  /*0ca0*/  UIADD3 UR32, UR32, 0x3800, URZ ;  /* 0x0000380020207890 */ /* 0x000fe2000fffe03f */
[----:B------:R-:W-:Y:S01]  /*0cb0*/  UMOV UR18, 0x10 ;  /* 0x0000001000127882 */ /* 0x000fe20000000000 */
[----:B------:R-:W-:Y:S01]  /*0cc0*/  UMOV UR20, UR36 ;  /* 0x0000002400147c82 */ /* 0x000fe20008000000 */
[----:B------:R-:W-:Y:S01]  /*0cd0*/  UMOV UR21, UR37 ;  /* 0x0000002500157c82 */ /* 0x000fe20008000000 */
[----:B------:R-:W-:Y:S01]  /*0ce0*/  UMOV UR19, UR27 ;  /* 0x0000001b00137c82 */ /* 0x000fe20008000000 */
[----:B------:R-:W-:Y:S01]  /*0cf0*/  UMOV UR17, UR25 ;  /* 0x0000001900117c82 */ /* 0x000fe20008000000 */
[----:B------:R-:W-:Y:S01]  /*0d00*/  UMOV UR34, 0x20 ;  /* 0x0000002000227882 */ /* 0x000fe20000000000 */
[----:B------:R-:W-:Y:S01]  /*0d10*/  UMOV UR35, UR27 ;  /* 0x0000001b00237c82 */ /* 0x000fe20008000000 */
[----:B------:R2:W-:Y:S01]  /*0d20*/  UTMALDG.4D [UR24], [UR4], desc[UR6] ;  /* 0x00000618040075b4 */ /* 0x0005e20008019000 */
[----:B------:R-:W-:Y:S01]  /*0d30*/  UMOV UR33, UR25 ;  /* 0x0000001900217c82 */ /* 0x000fe20008000000 */
[----:B-1----:R-:W-:Y:S01]  /*0d40*/  LEA R4, R4, R3, 0x18 ;  /* 0x0000000304047211 */ /* 0x002fe200078ec0ff */
[----:B------:R2:W-:Y:S04]  /*0d50*/  UTMALDG.4D [UR16], [UR4], desc[UR6] ;  /* 0x00000610040075b4 */ /* 0x0005e80008019000 */
[----:B------:R-:W-:Y:S01]  /*0d60*/  IMAD R3, R5, 0x8, R4 ;  /* 0x0000000805037824 */ /* 0x000fe200078e0204 */
[----:B------:R2:W-:Y:S02]  /*0d70*/  UTMALDG.4D [UR32], [UR4], desc[UR6] ;  /* 0x00000620040075b4 */ /* 0x0005e40008019000 */
[----:B--2---:R-:W-:-:S04]  /*0d80*/  NOP ;  /* 0x0000000000007918 */ /* 0x004fc80000000000 */
.L_x_14:
        /* <DEDUP_REMOVED lines=10> */
.L_x_15:
[----:B------:R-:W-:Y:S01]  /*0e30*/  IMAD R4, R5, 0x3000, R4 ;  /* 0x0000300005047824 */ /* 0x000fe200078e0204 */
[----:B------:R-:W-:Y:S01]  /*0e40*/  R2UR UR25, R3 ;  /* 0x00000000031972ca */ /* 0x000fe200000e0000 */
[----:B------:R-:W-:Y:S01]  /*0e50*/  ULDC.64 UR4, c[0x0][0x198] ;  /* 0x0000660000047ab9 */ /* 0x000fe20000000a00 */
[----:B------:R-:W-:Y:S01]  /*0e60*/  UMOV UR27, URZ ;  /* 0x0000003f001b7c82 */ /* 0x000fe20008000000 */
[----:B------:R-:W-:Y:S01]  /*0e70*/  UIADD3 UR4, UP0, UR4, 0x2f0, URZ ;  /* 0x000002f004047890 */ /* 0x000fe2000ff1e03f */
[----:B------:R-:W-:Y:S01]  /*0e80*/  R2UR UR32, R4 ;  /* 0x00000000042072ca */ /* 0x000fe200000e0000 */
[----:B------:R-:W-:Y:S01]  /*0e90*/  UMOV UR6, 0x0 ;  /* 0x0000000000067882 */ /* 0x000fe20000000000 */
[----:B------:R-:W-:Y:S01]  /*0ea0*/  UMOV UR7, 0x10000000 ;  /* 0x1000000000077882 */ /* 0x000fe20000000000 */
[----:B------:R-:W-:Y:S01]  /*0eb0*/  UIADD3.X UR5, URZ, UR5, URZ, UP0, !UPT ;  /* 0x000000053f057290 */ /* 0x000fe200087fe43f */
[----:B------:R-:W-:Y:S01]  /*0ec0*/  IADD3 R5, R5, 0x1, RZ ;  /* 0x0000000105057810 */ /* 0x000fe20007ffe0ff */
[----:B------:R-:W-:Y:S01]  /*0ed0*/  UMOV UR26, URZ ;  /* 0x0000003f001a7c82 */ /* 0x000fe20008000000 */
[----:B------:R-:W-:Y:S01]  /*0ee0*/  UMOV UR28, UR36 ;  /* 0x00000024001c7c82 */ /* 0x000fe20008000000 */
[----:B------:R-:W-:Y:S01]  /*0ef0*/  UMOV UR29, UR37 ;  /* 0x00000025001d7c82 */ /* 0x000fe20008000000 */
[----:B------:R-:W-:Y:S01]  /*0f00*/  UMOV UR18, 0x10 ;  /* 0x0000001000127882 */ /* 0x000fe20000000000 */
[----:B------:R-:W-:Y:S01]  /*0f10*/  UIADD3 UR25, UR25, 0xd800, URZ ;  /* 0x0000d80019197890 */ /* 0x000fe2000fffe03f */
[----:B------:R-:W-:Y:S01]  /*0f20*/  UMOV UR20, UR36 ;  /* 0x0000002400147c82 */ /* 0x000fe20008000000 */
[----:B------:R-:W-:-:S02]  /*0f30*/  UMOV UR21, UR37 ;  /* 0x0000002500157c82 */ /* 0x000fc40008000000 */
[----:B------:R-:W-:Y:S02]  /*0f40*/  UIADD3 UR24, UR32, 0x1800, URZ ;  /* 0x0000180020187890 */ /* 0x000fe4000fffe03f */
[----:B------:R-:W-:Y:S02]  /*0f50*/  UIADD3 UR16, UR32, 0x2800, URZ ;  /* 0x0000280020107890 */ /* 0x000fe4000fffe03f */
[----:B------:R-:W-:Y:S01]  /*0f60*/  UIADD3 UR32, UR32, 0x3800, URZ ;  /* 0x0000380020207890 */ /* 0x000fe2000fffe03f */
[----:B------:R-:W-:Y:S01]  /*0f70*/  UMOV UR19, UR27 ;  /* 0x0000001b00137c82 */ /* 0x000fe20008000000 */
[----:B------:R-:W-:Y:S01]  /*0f80*/  UMOV UR17, UR25 ;  /* 0x0000001900117c82 */ /* 0x000fe20008000000 */
[----:B------:R-:W-:Y:S01]  /*0f90*/  UMOV UR34, 0x20 ;  /* 0x0000002000227882 */ /* 0x000fe20000000000 */
[----:B------:R-:W-:Y:S01]  /*0fa0*/  UMOV UR35, UR27 ;  /* 0x0000001b00237c82 */ /* 0x000fe20008000000 */
[----:B------:R3:W-:Y:S01]  /*0fb0*/  UTMALDG.4D [UR24], [UR4], desc[UR6] ;  /* 0x00000618040075b4 */ /* 0x0007e20008019000 */
[----:B------:R-:W-:Y:S01]  /*0fc0*/  UMOV UR33, UR25 ;  /* 0x0000001900217c82 */ /* 0x000fe20008000000 */
[----:B------:R3:W-:Y:S02]  /*0fd0*/  UTMALDG.4D [UR16], [UR4], desc[UR6] ;  /* 0x00000610040075b4 */ /* 0x0007e40008019000 */
[----:B------:R3:W-:Y:S02]  /*0fe0*/  UTMALDG.4D [UR32], [UR4], desc[UR6] ;  /* 0x00000620040075b4 */ /* 0x0007e40008019000 */
[----:B---3--:R-:W-:Y:S01]  /*0ff0*/  NOP ;  /* 0x0000000000007918 */ /* 0x008fe20000000000 */
.L_x_11:
[----:B------:R-:W-:Y:S01]  /*1000*/  ISETP.GE.AND P1, PT, R2, 0x2, PT ;  /* 0x000000020200780c */ /* 0x000fe20003f26270 */
[----:B-12---:R-:W-:-:S12]  /*1010*/  IMAD.MOV.U32 R6, RZ, RZ, 0x1 ;  /* 0x00000001ff067424 */ /* 0x006fd800078e00ff */
[----:B------:R-:W-:Y:S05]  /*1020*/  @!P1 BRA `(.L_x_16) ;  /* 0x0000000400989947 */ /* 0x000fea0003800000 */
[----:B------:R-:W1:Y:S01]  /*1030*/  S2R R4, SR_CgaCtaId ;  /* 0x0000000000047919 */ /* 0x000e620000008800 */
[----:B------:R-:W-:Y:S01]  /*1040*/  MOV R3, 0x400 ;  /* 0x0000040000037802 */ /* 0x000fe20000000f00 */
[----:B------:R-:W-:Y:S01]  /*1050*/  IMAD.MOV.U32 R6, RZ, RZ, 0x1 ;  /* 0x00000001ff067424 */ /* 0x000fe200078e00ff */
[----:B------:R-:W-:-:S04]  /*1060*/  ISETP.NE.AND P2, PT, R0, RZ, PT ;  /* 0x000000ff0000720c */ /* 0x000fc80003f45270 */
[----:B------:R-:W-:Y:S02]  /*1070*/  SHF.L.U32 R6, R6, 0x1f, RZ ;  /* 0x0000001f06067819 */ /* 0x000fe400000006ff */
[----:B-1----:R-:W-:-:S05]  /*1080*/  LEA R4, R4, R3, 0x18 ;  /* 0x0000000304047211 */ /* 0x002fca00078ec0ff */
[----:B------:R-:W-:-:S07]  /*1090*/  IMAD R3, R5, 0x8, R4 ;  /* 0x0000000805037824 */ /* 0x000fce00078e0204 */
.L_x_17:
[----:B-1----:R1:W2:Y:S02]  /*10a0*/  SYNCS.PHASECHK.TRANS64.TRYWAIT P1, [R3+URZ+0xd820], R6 ;  /* 0x00d82006030075a7 */ /* 0x0022a4000802017f */
[----:B--2---:R-:W-:Y:S05]  /*10b0*/  @!P1 NANOSLEEP.SYNCS 0x989680 ;  /* 0x009896800000995d */ /* 0x004fea0003900000 */
[----:B------:R-:W2:Y:S02]  /*10c0*/  @!P1 SYNCS.PHASECHK.TRANS64 P1, [R3+URZ+0xd820], R6 ;  /* 0x00d82006030095a7 */ /* 0x000ea4000802007f */
[----:B--2---:R-:W-:Y:S05]  /*10d0*/  @!P1 BRA `(.L_x_17) ;  /* 0xfffffffc00f09947 */ /* 0x004fea000383ffff */
[----:B------:R-:W-:Y:S05]  /*10e0*/  @P2 BRA `(.L_x_18) ;  /* 0x0000000000142947 */ /* 0x000fea0003800000 */
[----:B------:R-:W-:Y:S02]  /*10f0*/  ISETP.NE.AND P1, PT, R11, RZ, PT ;  /* 0x000000ff0b00720c */ /* 0x000fe40003f25270 */
[----:B-1----:R-:W-:-:S04]  /*1100*/  MOV R6, 0x3000 ;  /* 0x0000300000067802 */ /* 0x002fc80000000f00 */
[----:B------:R2:W-:Y:S07]  /*1110*/  SYNCS.ARRIVE.TRANS64 RZ, [R3+URZ+0xd800], R6 ;  /* 0x00d8000603ff79a7 */ /* 0x0005ee000800003f */
[----:B------:R-:W-:Y:S05]  /*1120*/  @!P1 BRA `(.L_x_18) ;  /* 0x0000000000049947 */ /* 0x000fea0003800000 */
[----:B------:R-:W-:Y:S01]  /*1130*/  BPT.TRAP 0x1 ;  /* 0x000000040000795c */ /* 0x000fe20000300000 */
.L_x_18:
[----:B------:R-:W-:Y:S01]  /*1140*/  IMAD R4, R5, 0x3000, R4 ;  /* 0x0000300005047824 */ /* 0x000fe200078e0204 */
[----:B------:R-:W-:Y:S01]  /*1150*/  R2UR UR25, R3 ;  /* 0x00000000031972ca */ /* 0x000fe200000e0000 */
[----:B------:R-:W-:Y:S01]  /*1160*/  ULDC.64 UR4, c[0x0][0x198] ;  /* 0x0000660000047ab9 */ /* 0x000fe20000000a00 */
[----:B------:R-:W-:Y:S01]  /*1170*/  R2UR UR27, R9 ;  /* 0x00000000091b72ca */ /* 0x000fe200000e0000 */
[----:B------:R-:W-:Y:S01]  /*1180*/  UIADD3 UR4, UP0, UR4, 0x1f0, URZ ;  /* 0x000001f004047890 */ /* 0x000fe2000ff1e03f */
[----:B------:R-:W-:Y:S01]  /*1190*/  R2UR UR32, R4 ;  /* 0x00000000042072ca */ /* 0x000fe200000e0000 */
[----:B------:R-:W-:Y:S01]  /*11a0*/  UMOV UR6, 0x0 ;  /* 0x0000000000067882 */ /* 0x000fe20000000000 */
[----:B------:R-:W3:Y:S01]  /*11b0*/  S2R R4, SR_CgaCtaId ;  /* 0x0000000000047919 */ /* 0x000ee20000008800 */
[----:B------:R-:W-:Y:S01]  /*11c0*/  UIADD3.X UR5, URZ, UR5, URZ, UP0, !UPT ;  /* 0x000000053f057290 */ /* 0x000fe200087fe43f */
[----:B------:R-:W-:Y:S01]  /*11d0*/  VIADD R5, R5, 0x1 ;  /* 0x0000000105057836 */ /* 0x000fe20000000000 */
[----:B------:R-:W-:Y:S01]  /*11e0*/  UMOV UR7, 0x10000000 ;  /* 0x1000000000077882 */ /* 0x000fe20000000000 */
[----:B------:R-:W-:Y:S01]  /*11f0*/  UMOV UR26, URZ ;  /* 0x0000003f001a7c82 */ /* 0x000fe20008000000 */
[----:B------:R-:W-:Y:S01]  /*1200*/  UMOV UR28, UR36 ;  /* 0x00000024001c7c82 */ /* 0x000fe20008000000 */
[----:B------:R-:W-:Y:S01]  /*1210*/  UMOV UR29, UR37 ;  /* 0x00000025001d7c82 */ /* 0x000fe20008000000 */
[----:B------:R-:W-:Y:S01]  /*1220*/  UIADD3 UR25, UR25, 0xd800, URZ ;  /* 0x0000d80019197890 */ /* 0x000fe2000fffe03f */
[----:B-12---:R-:W-:Y:S01]  /*1230*/  MOV R3, 0x400 ;  /* 0x0000040000037802 */ /* 0x006fe20000000f00 */
[----:B------:R-:W-:Y:S01]  /*1240*/  USHF.L.U32 UR27, UR27, 0x7, URZ ;  /* 0x000000071b1b7899 */ /* 0x000fe2000800063f */
[C---:B------:R-:W-:Y:S01]  /*1250*/  ISETP.NE.AND P2, PT, R5.reuse, 0x4, PT ;  /* 0x000000040500780c */ /* 0x040fe20003f45270 */
[----:B------:R-:W-:Y:S01]  /*1260*/  UIADD3 UR24, UR32, 0x1800, URZ ;  /* 0x0000180020187890 */ /* 0x000fe2000fffe03f */
[C---:B------:R-:W-:Y:S01]  /*1270*/  ISETP.NE.AND P1, PT, R5.reuse, 0x4, PT ;  /* 0x000000040500780c */ /* 0x040fe20003f25270 */
[----:B------:R-:W-:Y:S01]  /*1280*/  UIADD3 UR16, UR32, 0x2800, URZ ;  /* 0x0000280020107890 */ /* 0x000fe2000fffe03f */
[----:B------:R-:W-:Y:S01]  /*1290*/  SEL R5, R5, RZ, P2 ;  /* 0x000000ff05057207 */ /* 0x000fe20001000000 */
[----:B------:R-:W-:Y:S01]  /*12a0*/  UIADD3 UR32, UR32, 0x3800, URZ ;  /* 0x0000380020207890 */ /* 0x000fe2000fffe03f */
[----:B------:R-:W-:Y:S01]  /*12b0*/  SEL R6, RZ, 0x1, !P1 ;  /* 0x00000001ff067807 */ /* 0x000fe20004800000 */
        /* <DEDUP_REMOVED lines=9> */
[----:B------:R-:W-:Y:S01]  /*1350*/  ISETP.NE.AND P3, PT, R0, RZ, PT ;  /* 0x000000ff0000720c */ /* 0x000fe20003f65270 */
[----:B------:R1:W-:Y:S01]  /*1360*/  UTMALDG.4D [UR16], [UR4], desc[UR6] ;  /* 0x00000610040075b4 */ /* 0x0003e20008019000 */
[----:B---3--:R-:W-:-:S02]  /*1370*/  LEA R4, R4, R3, 0x18 ;  /* 0x0000000304047211 */ /* 0x008fc400078ec0ff */
[----:B------:R-:W-:-:S03]  /*1380*/  SHF.L.U32 R3, R6, 0x1f, RZ ;  /* 0x0000001f06037819 */ /* 0x000fc600000006ff */
[----:B------:R-:W-:Y:S01]  /*1390*/  IMAD R8, R5, 0x8, R4 ;  /* 0x0000000805087824 */ /* 0x000fe200078e0204 */
[----:B------:R1:W-:Y:S02]  /*13a0*/  UTMALDG.4D [UR32], [UR4], desc[UR6] ;  /* 0x00000620040075b4 */ /* 0x0003e40008019000 */
[----:B-1----:R-:W-:-:S04]  /*13b0*/  NOP ;  /* 0x0000000000007918 */ /* 0x002fc80000000000 */
.L_x_19:
        /* <DEDUP_REMOVED lines=10> */
.L_x_20:
[----:B------:R-:W-:Y:S01]  /*1460*/  IMAD R4, R5, 0x3000, R4 ;  /* 0x0000300005047824 */ /* 0x000fe200078e0204 */
[----:B------:R-:W-:Y:S01]  /*1470*/  R2UR UR25, R8 ;  /* 0x00000000081972ca */ /* 0x000fe200000e0000 */
[----:B------:R-:W-:Y:S01]  /*1480*/  ULDC.64 UR4, c[0x0][0x198] ;  /* 0x0000660000047ab9 */ /* 0x000fe20000000a00 */
[----:B------:R-:W-:Y:S01]  /*1490*/  R2UR UR27, R9 ;  /* 0x00000000091b72ca */ /* 0x000fe200000e0000 */
        /* <DEDUP_REMOVED lines=11> */
[----:B------:R-:W-:Y:S01]  /*1550*/  ISETP.NE.AND P1, PT, R5, 0x4, PT ;  /* 0x000000040500780c */ /* 0x000fe20003f25270 */
[----:B------:R-:W-:Y:S01]  /*1560*/  USHF.L.U32 UR27, UR27, 0x7, URZ ;  /* 0x000000071b1b7899 */ /* 0x000fe2000800063f */
[----:B------:R-:W-:Y:S01]  /*1570*/  VIADD R9, R9, 0x1 ;  /* 0x0000000109097836 */ /* 0x000fe20000000000 */
[----:B------:R-:W-:Y:S01]  /*1580*/  UIADD3 UR24, UR32, 0x1800, URZ ;  /* 0x0000180020187890 */ /* 0x000fe2000fffe03f */
[----:B-12---:R-:W-:Y:S01]  /*1590*/  SEL R3, RZ, 0x1, P1 ;  /* 0x00000001ff037807 */ /* 0x006fe20000800000 */
[----:B------:R-:W-:Y:S01]  /*15a0*/  UIADD3 UR16, UR32, 0x2800, URZ ;  /* 0x0000280020107890 */ /* 0x000fe2000fffe03f */
[----:B------:R-:W-:Y:S01]  /*15b0*/  SEL R5, R5, RZ, P1 ;  /* 0x000000ff05057207 */ /* 0x000fe20000800000 */
[----:B------:R-:W-:Y:S01]  /*15c0*/  UIADD3 UR32, UR32, 0x3800, URZ ;  /* 0x0000380020207890 */ /* 0x000fe2000fffe03f */
[----:B------:R-:W-:Y:S01]  /*15d0*/  LOP3.LUT R6, R6, R3, RZ, 0x3c, !PT ;  /* 0x0000000306067212 */ /* 0x000fe200078e3cff */
        /* <DEDUP_REMOVED lines=8> */
[----:B------:R1:W-:Y:S01]  /*1660*/  UTMALDG.4D [UR16], [UR4], desc[UR6] ;  /* 0x00000610040075b4 */ /* 0x0003e20008019000 */
[----:B------:R1:W-:Y:S02]  /*1670*/  UTMALDG.4D [UR32], [UR4], desc[UR6] ;  /* 0x00000620040075b4 */ /* 0x0003e40008019000 */
[----:B-1----:R-:W-:Y:S01]  /*1680*/  NOP ;  /* 0x0000000000007918 */ /* 0x002fe20000000000 */
.L_x_16:
[----:B------:R-:W-:-:S05]  /*1690*/  IMAD.SHL.U32 R8, R2, 0x2, RZ ;  /* 0x0000000202087824 */ /* 0x000fca00078e00ff */
[----:B------:R-:W-:-:S04]  /*16a0*/  LOP3.LUT R8, R8, 0xfffffffe, RZ, 0x3c, !PT ;  /* 0xfffffffe08087812 */ /* 0x000fc800078e3cff */
[----:B------:R-:W-:-:S07]  /*16b0*/  IADD3 R8, -R8, -0x6, RZ ;  /* 0xfffffffa08087810 */ /* 0x000fce0007ffe1ff */
.L_x_10:
[----:B------:R-:W-:Y:S05]  /*16c0*/  BSYNC B0 ;  /* 0x0000000000007941 */ /* 0x000fea0003800000 */
.L_x_9:
[----:B------:R-:W3:Y:S01]  /*16d0*/  S2R R11, SR_CgaCtaId ;  /* 0x00000000000b7919 */ /* 0x000ee20000008800 */
[----:B------:R-:W-:Y:S01]  /*16e0*/  MOV R2, 0x400 ;  /* 0x0000040000027802 */ /* 0x000fe20000000f00 */
[----:B-12---:R-:W-:Y:S01]  /*16f0*/  IMAD.MOV.U32 R4, RZ, RZ, RZ ;  /* 0x000000ffff047224 */ /* 0x006fe200078e00ff */
[----:B------:R-:W-:Y:S02]  /*1700*/  SHF.L.U32 R3, RZ, 0x1f, RZ ;  /* 0x0000001fff037819 */ /* 0x000fe400000006ff */
[----:B---3--:R-:W-:-:S07]  /*1710*/  LEA R2, R11, R2, 0x18 ;  /* 0x000000020b027211 */ /* 0x008fce00078ec0ff */
.L_x_21:
[----:B-1----:R1:W2:Y:S02]  /*1720*/  SYNCS.PHASECHK.TRANS64.TRYWAIT P1, [R2+URZ+0xd840], R3 ;  /* 0x00d84003020075a7 */ /* 0x0022a4000802017f */
[----:B--2---:R-:W-:Y:S05]  /*1730*/  @!P1 NANOSLEEP.SYNCS 0x989680 ;  /* 0x009896800000995d */ /* 0x004fea0003900000 */
[----:B------:R-:W2:Y:S02]  /*1740*/  @!P1 SYNCS.PHASECHK.TRANS64 P1, [R2+URZ+0xd840], R3 ;  /* 0x00d84003020095a7 */ /* 0x000ea4000802007f */
[----:B--2---:R-:W-:Y:S05]  /*1750*/  @!P1 BRA `(.L_x_21) ;  /* 0xfffffffc00f09947 */ /* 0x004fea000383ffff */
[----:B------:R-:W2:Y:S01]  /*1760*/  LDC R11, c[0x0][0x28c] ;  /* 0x0000a300ff0b7b82 */ /* 0x000ea20000000800 */
[----:B-1----:R-:W-:Y:S02]  /*1770*/  SHF.R.S32.HI R3, RZ, 0x1f, R0 ;  /* 0x0000001fff037819 */ /* 0x002fe40000011400 */
[----:B------:R-:W-:Y:S02]  /*1780*/  SHF.L.U32 R17, RZ, 0x1f, RZ ;  /* 0x0000001fff117819 */ /* 0x000fe400000006ff */
[----:B--2---:R-:W-:Y:S02]  /*1790*/  IADD3 R12, R11, 0x7f, RZ ;  /* 0x0000007f0b0c7810 */ /* 0x004fe40007ffe0ff */
[----:B------:R-:W-:Y:S02]  /*17a0*/  LEA.HI R11, R3, R0, RZ, 0x5 ;  /* 0x00000000030b7211 */ /* 0x000fe400078f28ff */
[----:B------:R-:W-:Y:S02]  /*17b0*/  SHF.R.S32.HI R13, RZ, 0x1f, R12 ;  /* 0x0000001fff0d7819 */ /* 0x000fe4000001140c */
[----:B------:R-:W-:-:S02]  /*17c0*/  SHF.R.S32.HI R11, RZ, 0x5, R11 ;  /* 0x00000005ff0b7819 */ /* 0x000fc4000001140b */
[----:B------:R-:W-:Y:S02]  /*17d0*/  LEA.HI R13, R13, R12, RZ, 0x7 ;  /* 0x0000000c0d0d7211 */ /* 0x000fe400078f38ff */
[----:B------:R-:W-:Y:S02]  /*17e0*/  LEA R11, R11, UR11, 0x4 ;  /* 0x0000000b0b0b7c11 */ /* 0x000fe4000f8e20ff */
[----:B------:R-:W-:-:S07]  /*17f0*/  SHF.R.S32.HI R15, RZ, 0x7, R13 ;  /* 0x00000007ff0f7819 */ /* 0x000fce000001140d */
.L_x_22:
[----:B-1----:R1:W2:Y:S02]  /*1800*/  SYNCS.PHASECHK.TRANS64.TRYWAIT P1, [R2+URZ+0xd800], R17 ;  /* 0x00d80011020075a7 */ /* 0x0022a4000802017f */
[----:B--2---:R-:W-:Y:S05]  /*1810*/  @!P1 NANOSLEEP.SYNCS 0x989680 ;  /* 0x009896800000995d */ /* 0x004fea0003900000 */
[----:B------:R-:W2:Y:S02]  /*1820*/  @!P1 SYNCS.PHASECHK.TRANS64 P1, [R2+URZ+0xd800], R17 ;  /* 0x00d80011020095a7 */ /* 0x000ea4000802007f */
[----:B--2---:R-:W-:Y:S05]  /*1830*/  @!P1 BRA `(.L_x_22) ;  /* 0xfffffffc00f09947 */ /* 0x004fea000383ffff */
[----:B------:R-:W-:Y:S01]  /*1840*/  LEA.HI R3, R3, R0, RZ, 0x2 ;  /* 0x0000000003037211 */ /* 0x000fe200078f10ff */
[----:B------:R-:W-:Y:S05]  /*1850*/  WARPSYNC.ALL ;  /* 0x0000000000007948 */ /* 0x000fea0003800000 */
[--C-:B------:R-:W-:Y:S02]  /*1860*/  SHF.R.S32.HI R12, RZ, 0x2, R3.reuse ;  /* 0x00000002ff0c7819 */ /* 0x100fe40000011403 */
[----:B------:R-:W-:Y:S02]  /*1870*/  SHF.R.S32.HI R13, RZ, 0x1f, R3 ;  /* 0x0000001fff0d7819 */ /* 0x000fe40000011403 */
[----:B------:R-:W-:-:S02]  /*1880*/  LOP3.LUT R3, R3, 0x7ffffffc, RZ, 0xc0, !PT ;  /* 0x7ffffffc03037812 */ /* 0x000fc400078ec0ff */
[----:B------:R-:W-:Y:S02]  /*1890*/  LEA.HI R13, R13, R12, RZ, 0x3 ;  /* 0x0000000c0d0d7211 */ /* 0x000fe400078f18ff */
[----:B------:R-:W-:Y:S01]  /*18a0*/  VIMNMX R20, R15, R20, PT ;  /* 0x000000140f147248 */ /* 0x000fe20003fe0100 */
[----:B------:R-:W-:Y:S01]  /*18b0*/  IMAD.IADD R14, R0, 0x1, -R3 ;  /* 0x00000001000e7824 */ /* 0x000fe200078e0a03 */
[----:B------:R-:W-:-:S03]  /*18c0*/  LOP3.LUT R3, R13, 0xfffffff8, RZ, 0xc0, !PT ;  /* 0xfffffff80d037812 */ /* 0x000fc600078ec0ff */
[----:B------:R-:W-:Y:S01]  /*18d0*/  IMAD.SHL.U32 R14, R14, 0x2, RZ ;  /* 0x000000020e0e7824 */ /* 0x000fe200078e00ff */
[----:B------:R-:W-:Y:S02]  /*18e0*/  IADD3 R3, R11, R12, -R3 ;  /* 0x0000000c0b037210 */ /* 0x000fe40007ffe803 */
[C---:B------:R-:W-:Y:S01]  /*18f0*/  R2UR UR15, R2.reuse ;  /* 0x00000000020f72ca */ /* 0x040fe200000e0000 */
[----:B------:R-:W-:Y:S01]  /*1900*/  WARPGROUP.ARRIVE ;  /* 0x00000000000079c5 */ /* 0x000fe20000000000 */
[----:B------:R-:W-:Y:S01]  /*1910*/  R2UR UR4, R2 ;  /* 0x00000000020472ca */ /* 0x000fe200000e0000 */
[----:B------:R-:W-:Y:S01]  /*1920*/  UMOV UR45, 0xc0000010 ;  /* 0xc0000010002d7882 */ /* 0x000fe20000000000 */
[----:B------:R-:W-:Y:S01]  /*1930*/  UMOV UR47, 0xc0000010 ;  /* 0xc0000010002f7882 */ /* 0x000fe20000000000 */
[----:B------:R-:W-:Y:S01]  /*1940*/  UMOV UR41, 0xc0000010 ;  /* 0xc000001000297882 */ /* 0x000fe20000000000 */
[----:B------:R-:W-:Y:S01]  /*1950*/  UMOV UR43, 0xc0000010 ;  /* 0xc0000010002b7882 */ /* 0x000fe20000000000 */
[----:B------:R-:W-:Y:S01]  /*1960*/  UMOV UR5, 0xc0000010 ;  /* 0xc000001000057882 */ /* 0x000fe20000000000 */
[----:B------:R-:W-:Y:S01]  /*1970*/  UMOV UR7, 0xc0000010 ;  /* 0xc000001000077882 */ /* 0x000fe20000000000 */
[C---:B------:R-:W-:Y:S01]  /*1980*/  IADD3 R18, R14.reuse, 0x9, RZ ;  /* 0x000000090e127810 */ /* 0x040fe20007ffe0ff */
[C---:B------:R-:W-:Y:S01]  /*1990*/  VIADD R12, R14.reuse, 0x8 ;  /* 0x000000080e0c7836 */ /* 0x040fe20000000000 */
[C---:B------:R-:W-:Y:S01]  /*19a0*/  ISETP.GT.AND P2, PT, R3.reuse, R14, PT ;  /* 0x0000000e0300720c */ /* 0x040fe20003f44270 */
[C---:B------:R-:W-:Y:S01]  /*19b0*/  VIADD R88, R14.reuse, 0x11 ;  /* 0x000000110e587836 */ /* 0x040fe20000000000 */
[----:B------:R-:W-:Y:S01]  /*19c0*/  UIADD3 UR15, UR15, 0x1800, URZ ;  /* 0x000018000f0f7890 */ /* 0x000fe2000fffe03f */
[C---:B------:R-:W-:Y:S01]  /*19d0*/  ISETP.GE.AND P4, PT, R3.reuse, R18, PT ;  /* 0x000000120300720c */ /* 0x040fe20003f86270 */
[----:B------:R-:W-:Y:S01]  /*19e0*/  USHF.R.U32.HI UR4, URZ, 0x4, UR4 ;  /* 0x000000043f047899 */ /* 0x000fe20008011604 */
[C---:B------:R-:W-:Y:S01]  /*19f0*/  IADD3 R18, R14.reuse, 0x19, RZ ;  /* 0x000000190e127810 */ /* 0x040fe20007ffe0ff */
[----:B------:R-:W-:Y:S01]  /*1a00*/  USHF.R.U32.HI UR15, URZ, 0x4, UR15 ;  /* 0x000000043f0f7899 */ /* 0x000fe2000801160f */
[C---:B------:R-:W-:Y:S01]  /*1a10*/  ISETP.GE.AND P1, PT, R3.reuse, R14, PT ;  /* 0x0000000e0300720c */ /* 0x040fe20003f26270 */
[----:B------:R-:W-:Y:S01]  /*1a20*/  ULOP3.LUT UR4, UR4, 0x3fff, URZ, 0xc0, !UPT ;  /* 0x00003fff04047892 */ /* 0x000fe2000f8ec03f */
[C---:B------:R-:W-:Y:S01]  /*1a30*/  ISETP.GE.AND P3, PT, R3.reuse, R12, PT ;  /* 0x0000000c0300720c */ /* 0x040fe20003f66270 */
[----:B------:R-:W-:Y:S01]  /*1a40*/  ULOP3.LUT UR15, UR15, 0x3fff, URZ, 0xc0, !UPT ;  /* 0x00003fff0f0f7892 */ /* 0x000fe2000f8ec03f */
[C---:B------:R-:W-:Y:S01]  /*1a50*/  VIADD R12, R14.reuse, 0x18 ;  /* 0x000000180e0c7836 */ /* 0x040fe20000000000 */
[----:B------:R-:W-:Y:S01]  /*1a60*/  ULOP3.LUT UR4, UR4, 0x10000, URZ, 0xfc, !UPT ;  /* 0x0001000004047892 */ /* 0x000fe2000f8efc3f */
[----:B------:R-:W-:Y:S01]  /*1a70*/  ISETP.GE.AND P5, PT, R3, R88, PT ;  /* 0x000000580300720c */ /* 0x000fe20003fa6270 */
[----:B------:R-:W-:Y:S01]  /*1a80*/  ULOP3.LUT UR14, UR15, 0x10000, URZ, 0xfc, !UPT ;  /* 0x000100000f0e7892 */ /* 0x000fe2000f8efc3f */
[----:B------:R-:W-:Y:S01]  /*1a90*/  VIADD R22, R14, 0x10 ;  /* 0x000000100e167836 */ /* 0x000fe20000000000 */
[----:B------:R-:W-:Y:S01]  /*1aa0*/  UIADD3 UR40, UR4, 0x80, URZ ;  /* 0x0000008004287890 */ /* 0x000fe2000fffe03f */
[----:B------:R-:W-:Y:S01]  /*1ab0*/  P2R R11, PR, RZ, 0x1 ;  /* 0x00000001ff0b7803 */ /* 0x000fe20000000000 */
[----:B------:R-:W-:Y:S01]  /*1ac0*/  UIADD3 UR42, UR14, 0x100, URZ ;  /* 0x000001000e2a7890 */ /* 0x000fe2000fffe03f */
[----:B------:R-:W-:-:S02]  /*1ad0*/  UMOV UR44, UR4 ;  /* 0x00000004002c7c82 */ /* 0x000fc40008000000 */
[----:B------:R-:W-:Y:S01]  /*1ae0*/  UMOV UR46, UR14 ;  /* 0x0000000e002e7c82 */ /* 0x000fe20008000000 */
[----:B------:R-:W-:Y:S01]  /*1af0*/  UIADD3 UR4, UR4, 0x100, URZ ;  /* 0x0000010004047890 */ /* 0x000fe2000fffe03f */
[----:B------:R-:W-:Y:S01]  /*1b00*/  HGMMA.64x128x16.F32 R24, gdesc[UR44], RZ, !UPT, gsb0 ;  /* 0x01e000002c1879f0 */ /* 0x000fe2000c0008ff */
[----:B------:R-:W-:Y:S01]  /*1b10*/  UIADD3 UR6, UR14, 0x200, URZ ;  /* 0x000002000e067890 */ /* 0x000fe2000fffe03f */
[----:B------:R-:W-:Y:S01]  /*1b20*/  ISETP.GE.AND P6, PT, R3, R22, PT ;  /* 0x000000160300720c */ /* 0x000fe20003fc6270 */
[----:B------:R-:W-:Y:S02]  /*1b30*/  WARPGROUP.DEPBAR.LE gsb0, 0x0 ;  /* 0x00008000000079c5 */ /* 0x000fe40000010000 */
[----:B------:R-:W-:-:S07]  /*1b40*/  WARPGROUP.ARRIVE ;  /* 0x00000000000079c5 */ /* 0x000fce0000000000 */
[----:B------:R-:W-:Y:S03]  /*1b50*/  HGMMA.64x128x16.F32 R24, gdesc[UR40], R24, gsb0 ;  /* 0x01e00000281879f0 */ /* 0x000fe60008000818 */
[----:B------:R-:W-:Y:S02]  /*1b60*/  WARPGROUP.DEPBAR.LE gsb0, 0x0 ;  /* 0x00008000000079c5 */ /* 0x000fe40000010000 */
[----:B------:R-:W-:-:S07]  /*1b70*/  WARPGROUP.ARRIVE ;  /* 0x00000000000079c5 */ /* 0x000fce0000000000 */
[----:B------:R-:W-:Y:S01]  /*1b80*/  HGMMA.64x128x16.F32 R24, gdesc[UR4], R24, gsb0 ;  /* 0x01e00000041879f0 */ /* 0x000fe20008000818 */
[----:B------:R-:W-:Y:S02]  /*1b90*/  ULDC UR6, c[0x0][0x604] ;  /* 0x0001810000067ab9 */ /* 0x000fe40000000800 */
[----:B------:R-:W-:Y:S02]  /*1ba0*/  WARPGROUP.DEPBAR.LE gsb0, 0x0 ;  /* 0x00008000000079c5 */ /* 0x000fe40000010000 */
[----:B------:R-:W-:Y:S02]  /*1bb0*/  FSEL R25, R25, -INF , P2 ;  /* 0xff80000019197808 */ /* 0x000fe40001000000 */
[----:B------:R-:W-:Y:S02]  /*1bc0*/  FSEL R31, R31, -INF , P2 ;  /* 0xff8000001f1f7808 */ /* 0x000fe40001000000 */
[----:B------:R-:W-:Y:S01]  /*1bd0*/  ISETP.GE.AND P2, PT, R3, R18, PT ;  /* 0x000000120300720c */ /* 0x000fe20003f46270 */
[----:B------:R-:W-:Y:S01]  /*1be0*/  VIADD R18, R14, 0x21 ;  /* 0x000000210e127836 */ /* 0x000fe20000000000 */
[----:B------:R-:W-:-:S02]  /*1bf0*/  FSEL R24, R24, -INF , P1 ;  /* 0xff80000018187808 */ /* 0x000fc40000800000 */
[----:B------:R-:W-:Y:S02]  /*1c00*/  FSEL R29, R29, -INF , P4 ;  /* 0xff8000001d1d7808 */ /* 0x000fe40002000000 */
[----:B------:R-:W-:Y:S02]  /*1c10*/  FSEL R35, R35, -INF , P4 ;  /* 0xff80000023237808 */ /* 0x000fe40002000000 */
[C---:B------:R-:W-:Y:S02]  /*1c20*/  ISETP.GE.AND P4, PT, R3.reuse, R18, PT ;  /* 0x000000120300720c */ /* 0x040fe40003f86270 */
[----:B------:R-:W-:Y:S02]  /*1c30*/  FSEL R30, R30, -INF , P1 ;  /* 0xff8000001e1e7808 */ /* 0x000fe40000800000 */
[C---:B------:R-:W-:Y:S02]  /*1c40*/  IADD3 R18, R14.reuse, 0x29, RZ ;  /* 0x000000290e127810 */ /* 0x040fe40007ffe0ff */
[----:B------:R-:W-:Y:S01]  /*1c50*/  ISETP.GE.AND P1, PT, R3, R12, PT ;  /* 0x0000000c0300720c */ /* 0x000fe20003f26270 */
[----:B------:R-:W-:Y:S01]  /*1c60*/  VIADD R12, R14, 0x20 ;  /* 0x000000200e0c7836 */ /* 0x000fe20000000000 */
[----:B------:R-:W-:-:S02]  /*1c70*/  FSEL R28, R28, -INF , P3 ;  /* 0xff8000001c1c7808 */ /* 0x000fc40001800000 */
[----:B------:R-:W-:Y:S02]  /*1c80*/  FMNMX R13, R24, R25, !PT ;  /* 0x00000019180d7209 */ /* 0x000fe40007800000 */
[----:B------:R-:W-:Y:S02]  /*1c90*/  FSEL R33, R33, -INF , P5 ;  /* 0xff80000021217808 */ /* 0x000fe40002800000 */
[----:B------:R-:W-:Y:S02]  /*1ca0*/  FSEL R39, R39, -INF , P5 ;  /* 0xff80000027277808 */ /* 0x000fe40002800000 */
[----:B------:R-:W-:Y:S02]  /*1cb0*/  ISETP.GE.AND P5, PT, R3, R18, PT ;  /* 0x000000120300720c */ /* 0x000fe40003fa6270 */
[----:B------:R-:W-:Y:S02]  /*1cc0*/  FMNMX R18, R28, R13, !PT ;  /* 0x0000000d1c127209 */ /* 0x000fe40007800000 */
[----:B------:R-:W-:-:S02]  /*1cd0*/  FSEL R34, R34, -INF , P3 ;  /* 0xff80000022227808 */ /* 0x000fc40001800000 */
[----:B------:R-:W-:Y:S01]  /*1ce0*/  ISETP.GE.AND P3, PT, R3, R12, PT ;  /* 0x0000000c0300720c */ /* 0x000fe20003f66270 */
[----:B------:R-:W-:Y:S01]  /*1cf0*/  VIADD R12, R14, 0x28 ;  /* 0x000000280e0c7836 */ /* 0x000fe20000000000 */
[----:B------:R-:W-:Y:S02]  /*1d00*/  FSEL R32, R32, -INF , P6 ;  /* 0xff80000020207808 */ /* 0x000fe40003000000 */
[----:B------:R-:W-:Y:S02]  /*1d10*/  FMNMX R13, R29, R18, !PT ;  /* 0x000000121d0d7209 */ /* 0x000fe40007800000 */
[----:B------:R-:W-:Y:S02]  /*1d20*/  FSEL R38, R38, -INF , P6 ;  /* 0xff80000026267808 */ /* 0x000fe40003000000 */
[----:B------:R-:W-:Y:S01]  /*1d30*/  ISETP.GE.AND P6, PT, R3, R12, PT ;  /* 0x0000000c0300720c */ /* 0x000fe20003fc6270 */
[----:B------:R-:W-:Y:S01]  /*1d40*/  VIADD R12, R14, 0x30 ;  /* 0x000000300e0c7836 */ /* 0x000fe20000000000 */
[----:B------:R-:W-:-:S02]  /*1d50*/  FMNMX R18, R32, R13, !PT ;  /* 0x0000000d20127209 */ /* 0x000fc40007800000 */
[----:B------:R-:W-:Y:S02]  /*1d60*/  FSEL R36, R36, -INF , P1 ;  /* 0xff80000024247808 */ /* 0x000fe40000800000 */
[----:B------:R-:W-:Y:S02]  /*1d70*/  FMNMX R13, R33, R18, !PT ;  /* 0x00000012210d7209 */ /* 0x000fe40007800000 */
[----:B------:R-:W-:Y:S02]  /*1d80*/  FSEL R42, R42, -INF , P1 ;  /* 0xff8000002a2a7808 */ /* 0x000fe40000800000 */
[----:B------:R-:W-:Y:S01]  /*1d90*/  ISETP.GE.AND P1, PT, R3, R12, PT ;  /* 0x0000000c0300720c */ /* 0x000fe20003f26270 */
[----:B------:R-:W-:Y:S01]  /*1da0*/  VIADD R12, R14, 0x31 ;  /* 0x000000310e0c7836 */ /* 0x000fe20000000000 */
[----:B------:R-:W-:Y:S02]  /*1db0*/  FSEL R37, R37, -INF , P2 ;  /* 0xff80000025257808 */ /* 0x000fe40001000000 */
[----:B------:R-:W-:-:S02]  /*1dc0*/  FMNMX R18, R36, R13, !PT ;  /* 0x0000000d24127209 */ /* 0x000fc40007800000 */
[----:B------:R-:W-:Y:S02]  /*1dd0*/  FSEL R43, R43, -INF , P2 ;  /* 0xff8000002b2b7808 */ /* 0x000fe40001000000 */
[----:B------:R-:W-:Y:S01]  /*1de0*/  ISETP.GE.AND P2, PT, R3, R12, PT ;  /* 0x0000000c0300720c */ /* 0x000fe20003f46270 */
[----:B------:R-:W-:Y:S01]  /*1df0*/  VIADD R12, R14, 0x38 ;  /* 0x000000380e0c7836 */ /* 0x000fe20000000000 */
[----:B------:R-:W-:Y:S02]  /*1e00*/  FSEL R40, R40, -INF , P3 ;  /* 0xff80000028287808 */ /* 0x000fe40001800000 */
[----:B------:R-:W-:Y:S02]  /*1e10*/  FMNMX R13, R37, R18, !PT ;  /* 0x00000012250d7209 */ /* 0x000fe40007800000 */
[----:B------:R-:W-:Y:S02]  /*1e20*/  FSEL R41, R41, -INF , P4 ;  /* 0xff80000029297808 */ /* 0x000fe40002000000 */
[----:B------:R-:W-:-:S02]  /*1e30*/  FMNMX R18, R40, R13, !PT ;  /* 0x0000000d28127209 */ /* 0x000fc40007800000 */
[----:B------:R-:W-:Y:S02]  /*1e40*/  FSEL R46, R46, -INF , P3 ;  /* 0xff8000002e2e7808 */ /* 0x000fe40001800000 */
[----:B------:R-:W-:Y:S02]  /*1e50*/  ISETP.GE.AND P3, PT, R3, R12, PT ;  /* 0x0000000c0300720c */ /* 0x000fe40003f66270 */
[----:B------:R-:W-:Y:S02]  /*1e60*/  IADD3 R12, R14, 0x39, RZ ;  /* 0x000000390e0c7810 */ /* 0x000fe40007ffe0ff */
[----:B------:R-:W-:Y:S02]  /*1e70*/  FSEL R44, R44, -INF , P6 ;  /* 0xff8000002c2c7808 */ /* 0x000fe40003000000 */
[----:B------:R-:W-:Y:S02]  /*1e80*/  FMNMX R13, R41, R18, !PT ;  /* 0x00000012290d7209 */ /* 0x000fe40007800000 */
[----:B------:R-:W-:-:S02]  /*1e90*/  FSEL R47, R47, -INF , P4 ;  /* 0xff8000002f2f7808 */ /* 0x000fc40002000000 */
[----:B------:R-:W-:Y:S01]  /*1ea0*/  ISETP.GE.AND P4, PT, R3, R12, PT ;  /* 0x0000000c0300720c */ /* 0x000fe20003f86270 */
[----:B------:R-:W-:Y:S01]  /*1eb0*/  VIADD R12, R14, 0x40 ;  /* 0x000000400e0c7836 */ /* 0x000fe20000000000 */
[----:B------:R-:W-:Y:S02]  /*1ec0*/  FSEL R45, R45, -INF , P5 ;  /* 0xff8000002d2d7808 */ /* 0x000fe40002800000 */
[----:B------:R-:W-:Y:S02]  /*1ed0*/  FMNMX R18, R44, R13, !PT ;  /* 0x0000000d2c127209 */ /* 0x000fe40007800000 */
[----:B------:R-:W-:Y:S02]  /*1ee0*/  FSEL R50, R50, -INF , P6 ;  /* 0xff80000032327808 */ /* 0x000fe40003000000 */
[----:B------:R-:W-:Y:S02]  /*1ef0*/  FSEL R48, R48, -INF , P1 ;  /* 0xff80000030307808 */ /* 0x000fe40000800000 */
[----:B------:R-:W-:-:S02]  /*1f00*/  FMNMX R13, R45, R18, !PT ;  /* 0x000000122d0d7209 */ /* 0x000fc40007800000 */
[----:B------:R-:W-:Y:S01]  /*1f10*/  ISETP.GE.AND P6, PT, R3, R12, PT ;  /* 0x0000000c0300720c */ /* 0x000fe20003fc6270 */
[----:B------:R-:W-:Y:S01]  /*1f20*/  VIADD R12, R14, 0x41 ;  /* 0x000000410e0c7836 */ /* 0x000fe20000000000 */
[----:B------:R-:W-:Y:S02]  /*1f30*/  FSEL R49, R49, -INF , P2 ;  /* 0xff80000031317808 */ /* 0x000fe40001000000 */
[----:B------:R-:W-:Y:S02]  /*1f40*/  FMNMX R18, R48, R13, !PT ;  /* 0x0000000d30127209 */ /* 0x000fe40007800000 */
[----:B------:R-:W-:Y:S02]  /*1f50*/  FSEL R51, R51, -INF , P5 ;  /* 0xff80000033337808 */ /* 0x000fe40002800000 */
[----:B------:R-:W-:Y:S01]  /*1f60*/  ISETP.GE.AND P5, PT, R3, R12, PT ;  /* 0x0000000c0300720c */ /* 0x000fe20003fa6270 */
[----:B------:R-:W-:Y:S01]  /*1f70*/  VIADD R12, R14, 0x48 ;  /* 0x000000480e0c7836 */ /* 0x000fe20000000000 */
[----:B------:R-:W-:-:S02]  /*1f80*/  FSEL R52, R52, -INF , P3 ;  /* 0xff80000034347808 */ /* 0x000fc40001800000 */
[----:B------:R-:W-:Y:S02]  /*1f90*/  FMNMX R13, R49, R18, !PT ;  /* 0x00000012310d7209 */ /* 0x000fe40007800000 */
[----:B------:R-:W-:Y:S02]  /*1fa0*/  FSEL R54, R54, -INF , P1 ;  /* 0xff80000036367808 */ /* 0x000fe40000800000 */
[----:B------:R-:W-:Y:S02]  /*1fb0*/  FSEL R53, R53, -INF , P4 ;  /* 0xff80000035357808 */ /* 0x000fe40002000000 */
[----:B------:R-:W-:Y:S02]  /*1fc0*/  FMNMX R22, R52, R13, !PT ;  /* 0x0000000d34167209 */ /* 0x000fe40007800000 */
[----:B------:R-:W-:Y:S02]  /*1fd0*/  ISETP.GE.AND P1, PT, R3, R12, PT ;  /* 0x0000000c0300720c */ /* 0x000fe40003f26270 */
[----:B------:R-:W-:-:S02]  /*1fe0*/  IADD3 R12, R14, 0x49, RZ ;  /* 0x000000490e0c7810 */ /* 0x000fc40007ffe0ff */
[----:B------:R-:W-:Y:S02]  /*1ff0*/  IADD3 R18, R14, 0x59, RZ ;  /* 0x000000590e127810 */ /* 0x000fe40007ffe0ff */
[----:B------:R-:W-:Y:S02]  /*2000*/  FSEL R56, R56, -INF , P6 ;  /* 0xff80000038387808 */ /* 0x000fe40003000000 */
[----:B------:R-:W-:Y:S02]  /*2010*/  FMNMX R13, R53, R22, !PT ;  /* 0x00000016350d7209 */ /* 0x000fe40007800000 */
[----:B------:R-:W-:Y:S02]  /*2020*/  FSEL R55, R55, -INF , P2 ;  /* 0xff80000037377808 */ /* 0x000fe40001000000 */
[C---:B------:R-:W-:Y:S01]  /*2030*/  ISETP.GE.AND P2, PT, R3.reuse, R12, PT ;  /* 0x0000000c0300720c */ /* 0x040fe20003f46270 */
[C---:B------:R-:W-:Y:S01]  /*2040*/  VIADD R12, R14.reuse, 0x50 ;  /* 0x000000500e0c7836 */ /* 0x040fe20000000000 */
[----:B------:R-:W-:Y:S01]  /*2050*/  ISETP.GE.AND P0, PT, R3, R18, PT ;  /* 0x000000120300720c */ /* 0x000fe20003f06270 */
[----:B------:R-:W-:Y:S01]  /*2060*/  VIADD R18, R14, 0x60 ;  /* 0x000000600e127836 */ /* 0x000fe20000000000 */
[----:B------:R-:W-:-:S02]  /*2070*/  FSEL R57, R57, -INF , P5 ;  /* 0xff80000039397808 */ /* 0x000fc40002800000 */
[----:B------:R-:W-:Y:S02]  /*2080*/  FMNMX R22, R56, R13, !PT ;  /* 0x0000000d38167209 */ /* 0x000fe40007800000 */
[----:B------:R-:W-:Y:S02]  /*2090*/  FSEL R58, R58, -INF , P3 ;  /* 0xff8000003a3a7808 */ /* 0x000fe40001800000 */
[----:B------:R-:W-:Y:S01]  /*20a0*/  ISETP.GE.AND P3, PT, R3, R12, PT ;  /* 0x0000000c0300720c */ /* 0x000fe20003f66270 */
[----:B------:R-:W-:Y:S01]  /*20b0*/  VIADD R12, R14, 0x51 ;  /* 0x000000510e0c7836 */ /* 0x000fe20000000000 */
        /* <DEDUP_REMOVED lines=11> */
[----:B------:R-:W-:Y:S01]  /*2170*/  ISETP.GE.AND P2, PT, R3, R18, PT ;  /* 0x000000120300720c */ /* 0x000fe20003f46270 */
[----:B------:R-:W-:Y:S01]  /*2180*/  VIADD R18, R14, 0x68 ;  /* 0x000000680e127836 */ /* 0x000fe20000000000 */
[----:B------:R-:W-:Y:S02]  /*2190*/  FSEL R64, R64, -INF , P3 ;  /* 0xff80000040407808 */ /* 0x000fe40001800000 */
[----:B------:R-:W-:Y:S02]  /*21a0*/  FMNMX R13, R61, R22, !PT ;  /* 0x000000163d0d7209 */ /* 0x000fe40007800000 */
[----:B------:R-:W-:Y:S02]  /*21b0*/  FSEL R62, R62, -INF , P6 ;  /* 0xff8000003e3e7808 */ /* 0x000fe40003000000 */
[----:B------:R-:W-:Y:S02]  /*21c0*/  ISETP.GE.AND P6, PT, R3, R12, PT ;  /* 0x0000000c0300720c */ /* 0x000fe40003fc6270 */
[----:B------:R-:W-:-:S02]  /*21d0*/  FSEL R70, R70, -INF , P3 ;  /* 0xff80000046467808 */ /* 0x000fc40001800000 */
[----:B------:R-:W-:Y:S02]  /*21e0*/  FSEL R65, R65, -INF , P4 ;  /* 0xff80000041417808 */ /* 0x000fe40002000000 */
[----:B------:R-:W-:Y:S02]  /*21f0*/  FMNMX R22, R64, R13, !PT ;  /* 0x0000000d40167209 */ /* 0x000fe40007800000 */
[----:B------:R-:W-:Y:S02]  /*2200*/  ISETP.GE.AND P3, PT, R3, R18, PT ;  /* 0x000000120300720c */ /* 0x000fe40003f66270 */
[----:B------:R-:W-:Y:S02]  /*2210*/  IADD3 R18, R14, 0x78, RZ ;  /* 0x000000780e127810 */ /* 0x000fe40007ffe0ff */
        /* <DEDUP_REMOVED lines=8> */
[----:B------:R-:W-:-:S02]  /*22a0*/  FSEL R72, R72, -INF , P1 ;  /* 0xff80000048487808 */ /* 0x000fc40000800000 */
[----:B------:R-:W-:Y:S02]  /*22b0*/  FMNMX R13, R69, R22, !PT ;  /* 0x00000016450d7209 */ /* 0x000fe40007800000 */
        /* <DEDUP_REMOVED lines=10> */
[----:B------:R-:W-:Y:S02]  /*2360*/  IADD3 R22, R14, 0x71, RZ ;  /* 0x000000710e167810 */ /* 0x000fe40007ffe0ff */
[----:B------:R-:W-:Y:S02]  /*2370*/  FSEL R77, R77, -INF , P4 ;  /* 0xff8000004d4d7808 */ /* 0x000fe40002000000 */
[----:B------:R-:W-:Y:S02]  /*2380*/  FMNMX R88, R76, R13, !PT ;  /* 0x0000000d4c587209 */ /* 0x000fe40007800000 */
[----:B------:R-:W-:-:S02]  /*2390*/  ISETP.GE.AND P5, PT, R3, R18, PT ;  /* 0x000000120300720c */ /* 0x000fc40003fa6270 */
[----:B------:R-:W-:Y:S02]  /*23a0*/  FMNMX R13, R77, R88, !PT ;  /* 0x000000584d0d7209 */ /* 0x000fe40007800000 */
[----:B------:R-:W-:Y:S02]  /*23b0*/  FSEL R80, R80, -INF , P5 ;  /* 0xff80000050507808 */ /* 0x000fe40002800000 */
[----:B------:R-:W-:Y:S02]  /*23c0*/  ISETP.GE.AND P6, PT, R3, R22, PT ;  /* 0x000000160300720c */ /* 0x000fe40003fc6270 */
[----:B------:R-:W-:Y:S02]  /*23d0*/  FMNMX R18, R80, R13, !PT ;  /* 0x0000000d50127209 */ /* 0x000fe40007800000 */
[----:B------:R-:W-:Y:S02]  /*23e0*/  FSEL R81, R81, -INF , P6 ;  /* 0xff80000051517808 */ /* 0x000fe40003000000 */
[----:B------:R-:W-:-:S02]  /*23f0*/  P2R R15, PR, RZ, 0x2 ;  /* 0x00000002ff0f7803 */ /* 0x000fc40000000000 */
[----:B------:R-:W-:Y:S02]  /*2400*/  FMNMX R13, R81, R18, !PT ;  /* 0x00000012510d7209 */ /* 0x000fe40007800000 */
[----:B------:R-:W-:Y:S02]  /*2410*/  P2R R19, PR, RZ, 0x1 ;  /* 0x00000001ff137803 */ /* 0x000fe40000000000 */
[----:B------:R-:W-:Y:S02]  /*2420*/  FMNMX R18, R84, R13, !PT ;  /* 0x0000000d54127209 */ /* 0x000fe40007800000 */
[----:B------:R-:W-:Y:S02]  /*2430*/  ISETP.GE.AND P0, PT, R3, R12, PT ;  /* 0x0000000c0300720c */ /* 0x000fe40003f06270 */
[----:B------:R-:W-:Y:S02]  /*2440*/  FMNMX R18, R85, R18, !PT ;  /* 0x0000001255127209 */ /* 0x000fe40007800000 */
[----:B------:R-:W-:-:S02]  /*2450*/  FSEL R74, R74, -INF , P0 ;  /* 0xff8000004a4a7808 */ /* 0x000fc40000000000 */
[----:B------:R-:W-:Y:S01]  /*2460*/  ISETP.NE.AND P0, PT, R19, RZ, PT ;  /* 0x000000ff1300720c */ /* 0x000fe20003f05270 */
[----:B------:R-:W2:Y:S01]  /*2470*/  SHFL.BFLY PT, R13, R18, 0x1, 0x1f ;  /* 0x0c201f00120d7f89 */ /* 0x000ea200000e0000 */
[----:B------:R-:W-:Y:S02]  /*2480*/  FSEL R82, R82, -INF , P3 ;  /* 0xff80000052527808 */ /* 0x000fe40001800000 */
[----:B------:R-:W-:Y:S02]  /*2490*/  FSEL R75, R75, -INF , P0 ;  /* 0xff8000004b4b7808 */ /* 0x000fe40000000000 */
[----:B------:R-:W-:Y:S01]  /*24a0*/  ISETP.NE.AND P0, PT, R11, RZ, PT ;  /* 0x000000ff0b00720c */ /* 0x000fe20003f05270 */
[----:B------:R-:W-:Y:S01]  /*24b0*/  VIADD R11, R3, 0x8 ;  /* 0x00000008030b7836 */ /* 0x000fe20000000000 */
[----:B------:R-:W-:Y:S02]  /*24c0*/  FSEL R83, R83, -INF , P4 ;  /* 0xff80000053537808 */ /* 0x000fe40002000000 */
[----:B------:R-:W-:-:S02]  /*24d0*/  FSEL R87, R87, -INF , P6 ;  /* 0xff80000057577808 */ /* 0x000fc40003000000 */
[CC--:B------:R-:W-:Y:S02]  /*24e0*/  ISETP.GE.AND P3, PT, R11.reuse, R14.reuse, PT ;  /* 0x0000000e0b00720c */ /* 0x0c0fe40003f66270 */
[----:B------:R-:W-:Y:S02]  /*24f0*/  ISETP.GT.AND P4, PT, R11, R14, PT ;  /* 0x0000000e0b00720c */ /* 0x000fe40003f84270 */
[----:B------:R-:W-:Y:S02]  /*2500*/  FSEL R79, R79, -INF , P2 ;  /* 0xff8000004f4f7808 */ /* 0x000fe40001000000 */
[----:B------:R-:W-:Y:S02]  /*2510*/  FSEL R88, R27, -INF , P4 ;  /* 0xff8000001b587808 */ /* 0x000fe40002000000 */
[----:B------:R-:W-:Y:S02]  /*2520*/  FSEL R86, R86, -INF , P5 ;  /* 0xff80000056567808 */ /* 0x000fe40002800000 */
[----:B--2---:R-:W-:-:S05]  /*2530*/  FMNMX R13, R18, R13, !PT ;  /* 0x0000000d120d7209 */ /* 0x004fca0007800000 */
[----:B------:R-:W1:Y:S02]  /*2540*/  SHFL.BFLY PT, R22, R13, 0x2, 0x1f ;  /* 0x0c401f000d167f89 */ /* 0x000e6400000e0000 */
[----:B-1----:R-:W-:Y:S02]  /*2550*/  FMNMX R17, R13, R22, !PT ;  /* 0x000000160d117209 */ /* 0x002fe40007800000 */
[----:B------:R-:W-:Y:S02]  /*2560*/  FSEL R13, R26, -INF , P3 ;  /* 0xff8000001a0d7808 */ /* 0x000fe40001800000 */
[----:B------:R-:W-:Y:S02]  /*2570*/  FSETP.NEU.AND P1, PT, R17, -INF , PT ;  /* 0xff8000001100780b */ /* 0x000fe40003f2d000 */
[----:B------:R-:W-:Y:S02]  /*2580*/  FMNMX R19, R13, R88, !PT ;  /* 0x000000580d137209 */ /* 0x000fe40007800000 */
[----:B------:R-:W-:-:S02]  /*2590*/  FSEL R12, R17, RZ, P1 ;  /* 0x000000ff110c7208 */ /* 0x000fc40000800000 */
[----:B------:R-:W-:Y:S02]  /*25a0*/  ISETP.NE.AND P1, PT, R15, RZ, PT ;  /* 0x000000ff0f00720c */ /* 0x000fe40003f25270 */
[----:B------:R-:W-:Y:S01]  /*25b0*/  FMNMX R18, R30, R19, !PT ;  /* 0x000000131e127209 */ /* 0x000fe20007800000 */
[----:B------:R-:W-:Y:S01]  /*25c0*/  FMUL R12, R12, UR6 ;  /* 0x000000060c0c7c20 */ /* 0x000fe20008400000 */
[----:B------:R-:W-:Y:S02]  /*25d0*/  FSEL R78, R78, -INF , P1 ;  /* 0xff8000004e4e7808 */ /* 0x000fe40000800000 */
[----:B------:R-:W-:Y:S01]  /*25e0*/  FMNMX R19, R31, R18, !PT ;  /* 0x000000121f137209 */ /* 0x000fe20007800000 */
[--C-:B------:R-:W-:Y:S01]  /*25f0*/  FFMA R24, R24, UR6, -R12.reuse ;  /* 0x0000000618187c23 */ /* 0x100fe2000800080c */
[--C-:B------:R-:W-:Y:S01]  /*2600*/  FFMA R36, R36, UR6, -R12.reuse ;  /* 0x0000000624247c23 */ /* 0x100fe2000800080c */
[--C-:B------:R-:W-:Y:S01]  /*2610*/  FFMA R21, R29, UR6, -R12.reuse ;  /* 0x000000061d157c23 */ /* 0x100fe2000800080c */
[----:B------:R-:W-:Y:S01]  /*2620*/  FMNMX R18, R34, R19, !PT ;  /* 0x0000001322127209 */ /* 0x000fe20007800000 */
[--C-:B------:R-:W-:Y:S01]  /*2630*/  FFMA R28, R28, UR6, -R12.reuse ;  /* 0x000000061c1c7c23 */ /* 0x100fe2000800080c */
[----:B------:R-:W-:Y:S01]  /*2640*/  FSETP.GEU.AND P1, PT, R24, -126, PT ;  /* 0xc2fc00001800780b */ /* 0x000fe20003f2e000 */
        /* <DEDUP_REMOVED lines=12> */
[----:B------:R-:W-:Y:S01]  /*2710*/  @!P1 FMUL R24, R24, 0.5 ;  /* 0x3f00000018189820 */ /* 0x000fe20000400000 */
[----:B------:R-:W-:Y:S01]  /*2720*/  FMNMX R18, R42, R19, !PT ;  /* 0x000000132a127209 */ /* 0x000fe20007800000 */
[--C-:B------:R-:W-:Y:S01]  /*2730*/  FFMA R29, R45, UR6, -R12.reuse ;  /* 0x000000062d1d7c23 */ /* 0x100fe2000800080c */
[----:B------:R-:W-:Y:S01]  /*2740*/  FSETP.GEU.AND P2, PT, R15, -126, PT ;  /* 0xc2fc00000f00780b */ /* 0x000fe20003f4e000 */
[----:B------:R-:W-:Y:S01]  /*2750*/  @!P4 FMUL R21, R21, 0.5 ;  /* 0x3f0000001515c820 */ /* 0x000fe20000400000 */
[----:B------:R-:W-:Y:S01]  /*2760*/  FMNMX R19, R43, R18, !PT ;  /* 0x000000122b137209 */ /* 0x000fe20007800000 */
[----:B------:R-:W1:Y:S01]  /*2770*/  MUFU.EX2 R24, R24 ;  /* 0x0000001800187308 */ /* 0x000e620000000800 */
[----:B------:R-:W-:Y:S01]  /*2780*/  FSETP.GEU.AND P5, PT, R32, -126, PT ;  /* 0xc2fc00002000780b */ /* 0x000fe20003fae000 */
[----:B------:R-:W-:Y:S01]  /*2790*/  @!P3 FMUL R28, R28, 0.5 ;  /* 0x3f0000001c1cb820 */ /* 0x000fe20000400000 */
[----:B------:R-:W-:Y:S01]  /*27a0*/  FMNMX R22, R46, R19, !PT ;  /* 0x000000132e167209 */ /* 0x000fe20007800000 */
[--C-:B------:R-:W-:Y:S01]  /*27b0*/  FFMA R25, R37, UR6, -R12.reuse ;  /* 0x0000000625197c23 */ /* 0x100fe2000800080c */
[--C-:B------:R-:W-:Y:S01]  /*27c0*/  FFMA R45, R60, UR6, -R12.reuse ;  /* 0x000000063c2d7c23 */ /* 0x100fe2000800080c */
[----:B------:R-:W-:Y:S01]  /*27d0*/  @!P6 FMUL R23, R23, 0.5 ;  /* 0x3f0000001717e820 */ /* 0x000fe20000400000 */
[----:B------:R-:W-:Y:S01]  /*27e0*/  FMNMX R19, R47, R22, !PT ;  /* 0x000000162f137209 */ /* 0x000fe20007800000 */
[----:B------:R-:W2:Y:S01]  /*27f0*/  MUFU.EX2 R26, R28 ;  /* 0x0000001c001a7308 */ /* 0x000ea20000000800 */
[--C-:B------:R-:W-:Y:S01]  /*2800*/  FFMA R44, R44, UR6, -R12.reuse ;  /* 0x000000062c2c7c23 */ /* 0x100fe2000800080c */
[----:B------:R-:W-:Y:S01]  /*2810*/  @!P2 FMUL R15, R15, 0.5 ;  /* 0x3f0000000f0fa820 */ /* 0x000fe20000400000 */
[----:B------:R-:W-:Y:S01]  /*2820*/  FMNMX R22, R50, R19, !PT ;  /* 0x0000001332167209 */ /* 0x000fe20007800000 */
[--C-:B------:R-:W-:Y:S01]  /*2830*/  FFMA R37, R52, UR6, -R12.reuse ;  /* 0x0000000634257c23 */ /* 0x100fe2000800080c */
[--C-:B------:R-:W-:Y:S01]  /*2840*/  FFMA R53, R53, UR6, -R12.reuse ;  /* 0x0000000635357c23 */ /* 0x100fe2000800080c */
[----:B------:R-:W-:Y:S01]  /*2850*/  @!P5 FMUL R32, R32, 0.5 ;  /* 0x3f0000002020d820 */ /* 0x000fe20000400000 */
[----:B------:R-:W-:Y:S01]  /*2860*/  FMNMX R19, R51, R22, !PT ;  /* 0x0000001633137209 */ /* 0x000fe20007800000 */
[----:B------:R-:W3:Y:S01]  /*2870*/  MUFU.EX2 R21, R21 ;  /* 0x0000001500157308 */ /* 0x000ee20000000800 */
[----:B-1----:R-:W-:Y:S01]  /*2880*/  @!P1 FMUL R24, R24, R24 ;  /* 0x0000001818189220 */ /* 0x002fe20000400000 */
[----:B------:R-:W-:Y:S01]  /*2890*/  FSETP.GEU.AND P1, PT, R36, -126, PT ;  /* 0xc2fc00002400780b */ /* 0x000fe20003f2e000 */
[--C-:B------:R-:W-:Y:S01]  /*28a0*/  FFMA R57, R57, UR6, -R12.reuse ;  /* 0x0000000639397c23 */ /* 0x100fe2000800080c */
[----:B------:R-:W-:Y:S01]  /*28b0*/  FMNMX R22, R54, R19, !PT ;  /* 0x0000001336167209 */ /* 0x000fe20007800000 */
[--C-:B------:R-:W-:Y:S01]  /*28c0*/  FFMA R33, R49, UR6, -R12.reuse ;  /* 0x0000000631217c23 */ /* 0x100fe2000800080c */
[--C-:B------:R-:W-:Y:S01]  /*28d0*/  FFMA R41, R56, UR6, -R12.reuse ;  /* 0x0000000638297c23 */ /* 0x100fe2000800080c */
[--C-:B------:R-:W-:Y:S01]  /*28e0*/  FFMA R49, R64, UR6, -R12.reuse ;  /* 0x0000000640317c23 */ /* 0x100fe2000800080c */
[----:B------:R-:W-:Y:S01]  /*28f0*/  FMNMX R19, R55, R22, !PT ;  /* 0x0000001637137209 */ /* 0x000fe20007800000 */
[----:B------:R-:W1:Y:S01]  /*2900*/  MUFU.EX2 R23, R23 ;  /* 0x0000001700177308 */ /* 0x000e620000000800 */
[----:B--2---:R-:W-:Y:S01]  /*2910*/  @!P3 FMUL R26, R26, R26 ;  /* 0x0000001a1a1ab220 */ /* 0x004fe20000400000 */
[----:B------:R-:W-:Y:S01]  /*2920*/  FSETP.GEU.AND P3, PT, R40, -126, PT ;  /* 0xc2fc00002800780b */ /* 0x000fe20003f6e000 */
[--C-:B------:R-:W-:Y:S01]  /*2930*/  FFMA R52, R65, UR6, -R12.reuse ;  /* 0x0000000641347c23 */ /* 0x100fe2000800080c */
[----:B------:R-:W-:Y:S01]  /*2940*/  FMNMX R22, R58, R19, !PT ;  /* 0x000000133a167209 */ /* 0x000fe20007800000 */
[--C-:B------:R-:W-:Y:S01]  /*2950*/  FFMA R69, R69, UR6, -R12.reuse ;  /* 0x0000000645457c23 */ /* 0x100fe2000800080c */
[----:B------:R-:W-:Y:S01]  /*2960*/  @!P1 FMUL R36, R36, 0.5 ;  /* 0x3f00000024249820 */ /* 0x000fe20000400000 */
[--C-:B------:R-:W-:Y:S01]  /*2970*/  FFMA R77, R77, UR6, -R12.reuse ;  /* 0x000000064d4d7c23 */ /* 0x100fe2000800080c */
[----:B------:R-:W-:Y:S01]  /*2980*/  FMNMX R19, R59, R22, !PT ;  /* 0x000000163b137209 */ /* 0x000fe20007800000 */
[----:B---3--:R-:W-:Y:S01]  /*2990*/  @!P4 FMUL R21, R21, R21 ;  /* 0x000000151515c220 */ /* 0x008fe20000400000 */
[----:B------:R2:W3:Y:S01]  /*29a0*/  MUFU.EX2 R18, R36 ;  /* 0x0000002400127308 */ /* 0x0004e20000000800 */
[----:B------:R-:W-:Y:S01]  /*29b0*/  FSETP.GEU.AND P4, PT, R27, -126, PT ;  /* 0xc2fc00001b00780b */ /* 0x000fe20003f8e000 */
[--C-:B------:R-:W-:Y:S01]  /*29c0*/  FFMA R60, R73, UR6, -R12.reuse ;  /* 0x00000006493c7c23 */ /* 0x100fe2000800080c */
[----:B------:R-:W-:-:S02]  /*29d0*/  FFMA R65, R80, UR6, -R12 ;  /* 0x0000000650417c23 */ /* 0x000fc4000800080c */
[----:B------:R-:W-:Y:S01]  /*29e0*/  @!P3 FMUL R40, R40, 0.5 ;  /* 0x3f0000002828b820 */ /* 0x000fe20000400000 */
[----:B-1----:R-:W-:Y:S02]  /*29f0*/  @!P6 FMUL R23, R23, R23 ;  /* 0x000000171717e220 */ /* 0x002fe40000400000 */
[----:B------:R-:W1:Y:S01]  /*2a00*/  MUFU.EX2 R15, R15 ;  /* 0x0000000f000f7308 */ /* 0x000e620000000800 */
[----:B--2---:R-:W-:Y:S02]  /*2a10*/  FMNMX R36, R62, R19, !PT ;  /* 0x000000133e247209 */ /* 0x004fe40007800000 */
[----:B------:R-:W-:Y:S02]  /*2a20*/  FSETP.GEU.AND P6, PT, R29, -126, PT ;  /* 0xc2fc00001d00780b */ /* 0x000fe40003fce000 */
[----:B------:R-:W-:Y:S01]  /*2a30*/  FMNMX R19, R63, R36, !PT ;  /* 0x000000243f137209 */ /* 0x000fe20007800000 */
[----:B------:R-:W-:Y:S02]  /*2a40*/  @!P4 FMUL R27, R27, 0.5 ;  /* 0x3f0000001b1bc820 */ /* 0x000fe40000400000 */
[----:B------:R-:W2:Y:S01]  /*2a50*/  MUFU.EX2 R28, R32 ;  /* 0x00000020001c7308 */ /* 0x000ea20000000800 */
[----:B---3--:R-:W-:Y:S01]  /*2a60*/  @!P1 FMUL R18, R18, R18 ;  /* 0x0000001212129220 */ /* 0x008fe20000400000 */
[----:B------:R-:W-:-:S02]  /*2a70*/  FSETP.GEU.AND P1, PT, R48, -126, PT ;  /* 0xc2fc00003000780b */ /* 0x000fc40003f2e000 */
[----:B------:R-:W-:-:S04]  /*2a80*/  FMNMX R36, R66, R19, !PT ;  /* 0x0000001342247209 */ /* 0x000fc80007800000 */
[----:B------:R-:W-:Y:S01]  /*2a90*/  FMNMX R19, R67, R36, !PT ;  /* 0x0000002443137209 */ /* 0x000fe20007800000 */
[----:B------:R3:W4:Y:S01]  /*2aa0*/  MUFU.EX2 R32, R40 ;  /* 0x0000002800207308 */ /* 0x0007220000000800 */
[----:B-1----:R-:W-:Y:S01]  /*2ab0*/  @!P2 FMUL R15, R15, R15 ;  /* 0x0000000f0f0fa220 */ /* 0x002fe20000400000 */
[----:B------:R-:W-:Y:S01]  /*2ac0*/  FSETP.GEU.AND P2, PT, R25, -126, PT ;  /* 0xc2fc00001900780b */ /* 0x000fe20003f4e000 */
[----:B------:R-:W-:-:S03]  /*2ad0*/  @!P6 FMUL R29, R29, 0.5 ;  /* 0x3f0000001d1de820 */ /* 0x000fc60000400000 */
[----:B------:R-:W-:Y:S02]  /*2ae0*/  @!P1 FMUL R48, R48, 0.5 ;  /* 0x3f00000030309820 */ /* 0x000fe40000400000 */
[----:B------:R-:W1:Y:S01]  /*2af0*/  MUFU.EX2 R27, R27 ;  /* 0x0000001b001b7308 */ /* 0x000e620000000800 */
[----:B---3--:R-:W-:Y:S01]  /*2b00*/  FMNMX R40, R70, R19, !PT ;  /* 0x0000001346287209 */ /* 0x008fe20007800000 */
[----:B--2---:R-:W-:Y:S01]  /*2b10*/  @!P5 FMUL R28, R28, R28 ;  /* 0x0000001c1c1cd220 */ /* 0x004fe20000400000 */
[----:B------:R-:W-:Y:S02]  /*2b20*/  FSETP.GEU.AND P5, PT, R44, -126, PT ;  /* 0xc2fc00002c00780b */ /* 0x000fe40003fae000 */
[----:B------:R-:W-:Y:S02]  /*2b30*/  FMNMX R19, R71, R40, !PT ;  /* 0x0000002847137209 */ /* 0x000fe40007800000 */
[----:B------:R-:W-:Y:S01]  /*2b40*/  @!P2 FMUL R25, R25, 0.5 ;  /* 0x3f0000001919a820 */ /* 0x000fe20000400000 */
[----:B------:R2:W3:Y:S01]  /*2b50*/  MUFU.EX2 R36, R48 ;  /* 0x0000003000247308 */ /* 0x0004e20000000800 */
[----:B----4-:R-:W-:Y:S01]  /*2b60*/  @!P3 FMUL R32, R32, R32 ;  /* 0x000000202020b220 */ /* 0x010fe20000400000 */
[----:B------:R-:W-:-:S02]  /*2b70*/  FMNMX R40, R74, R19, !PT ;  /* 0x000000134a287209 */ /* 0x000fc40007800000 */
[----:B------:R-:W-:Y:S02]  /*2b80*/  FSETP.GEU.AND P3, PT, R37, -126, PT ;  /* 0xc2fc00002500780b */ /* 0x000fe40003f6e000 */
[----:B------:R-:W-:Y:S02]  /*2b90*/  FMNMX R19, R75, R40, !PT ;  /* 0x000000284b137209 */ /* 0x000fe40007800000 */
[----:B------:R-:W4:Y:S01]  /*2ba0*/  MUFU.EX2 R29, R29 ;  /* 0x0000001d001d7308 */ /* 0x000f220000000800 */
[----:B-1----:R-:W-:Y:S01]  /*2bb0*/  @!P4 FMUL R27, R27, R27 ;  /* 0x0000001b1b1bc220 */ /* 0x002fe20000400000 */
[----:B------:R-:W-:Y:S01]  /*2bc0*/  FSETP.GEU.AND P4, PT, R53, -126, PT ;  /* 0xc2fc00003500780b */ /* 0x000fe20003f8e000 */
[----:B------:R-:W-:Y:S01]  /*2bd0*/  @!P5 FMUL R44, R44, 0.5 ;  /* 0x3f0000002c2cd820 */ /* 0x000fe20000400000 */
[----:B------:R-:W-:Y:S01]  /*2be0*/  FMNMX R40, R78, R19, !PT ;  /* 0x000000134e287209 */ /* 0x000fe20007800000 */
[--C-:B--2---:R-:W-:Y:S01]  /*2bf0*/  FFMA R48, R61, UR6, -R12.reuse ;  /* 0x000000063d307c23 */ /* 0x104fe2000800080c */
[--C-:B------:R-:W-:Y:S01]  /*2c00*/  FFMA R61, R72, UR6, -R12.reuse ;  /* 0x00000006483d7c23 */ /* 0x100fe2000800080c */
[----:B------:R-:W-:Y:S01]  /*2c10*/  FFMA R72, R84, UR6, -R12 ;  /* 0x0000000654487c23 */ /* 0x000fe2000800080c */
[----:B------:R-:W1:Y:S01]  /*2c20*/  MUFU.EX2 R25, R25 ;  /* 0x0000001900197308 */ /* 0x000e620000000800 */
[----:B---3--:R-:W-:Y:S01]  /*2c30*/  @!P1 FMUL R36, R36, R36 ;  /* 0x0000002424249220 */ /* 0x008fe20000400000 */
[----:B------:R-:W-:Y:S01]  /*2c40*/  FSETP.GEU.AND P1, PT, R45, -126, PT ;  /* 0xc2fc00002d00780b */ /* 0x000fe20003f2e000 */
[----:B------:R-:W-:Y:S01]  /*2c50*/  @!P3 FMUL R37, R37, 0.5 ;  /* 0x3f0000002525b820 */ /* 0x000fe20000400000 */
[----:B------:R-:W-:-:S03]  /*2c60*/  FMNMX R19, R79, R40, !PT ;  /* 0x000000284f137209 */ /* 0x000fc60007800000 */
[----:B------:R-:W-:Y:S01]  /*2c70*/  @!P4 FMUL R53, R53, 0.5 ;  /* 0x3f0000003535c820 */ /* 0x000fe20000400000 */
[----:B------:R2:W3:Y:S01]  /*2c80*/  MUFU.EX2 R22, R44 ;  /* 0x0000002c00167308 */ /* 0x0004e20000000800 */
[----:B----4-:R-:W-:Y:S01]  /*2c90*/  @!P6 FMUL R29, R29, R29 ;  /* 0x0000001d1d1de220 */ /* 0x010fe20000400000 */
[----:B------:R-:W-:-:S05]  /*2ca0*/  FSETP.GEU.AND P6, PT, R57, -126, PT ;  /* 0xc2fc00003900780b */ /* 0x000fca0003fce000 */
[----:B------:R-:W-:Y:S01]  /*2cb0*/  @!P1 FMUL R45, R45, 0.5 ;  /* 0x3f0000002d2d9820 */ /* 0x000fe20000400000 */
[----:B------:R-:W4:Y:S01]  /*2cc0*/  MUFU.EX2 R37, R37 ;  /* 0x0000002500257308 */ /* 0x000f220000000800 */
[----:B--2---:R-:W-:Y:S01]  /*2cd0*/  FMNMX R44, R82, R19, !PT ;  /* 0x00000013522c7209 */ /* 0x004fe20007800000 */
[----:B-1----:R-:W-:Y:S01]  /*2ce0*/  @!P2 FMUL R25, R25, R25 ;  /* 0x000000191919a220 */ /* 0x002fe20000400000 */
[----:B------:R-:W-:Y:S02]  /*2cf0*/  FSETP.GEU.AND P2, PT, R33, -126, PT ;  /* 0xc2fc00002100780b */ /* 0x000fe40003f4e000 */
[----:B------:R-:W-:Y:S02]  /*2d00*/  FMNMX R19, R83, R44, !PT ;  /* 0x0000002c53137209 */ /* 0x000fe40007800000 */
[----:B------:R-:W-:Y:S01]  /*2d10*/  @!P6 FMUL R57, R57, 0.5 ;  /* 0x3f0000003939e820 */ /* 0x000fe20000400000 */
[----:B------:R-:W1:Y:S01]  /*2d20*/  MUFU.EX2 R45, R45 ;  /* 0x0000002d002d7308 */ /* 0x000e620000000800 */
[----:B------:R-:W-:Y:S01]  /*2d30*/  FMNMX R44, R86, R19, !PT ;  /* 0x00000013562c7209 */ /* 0x000fe20007800000 */
[----:B---3--:R-:W-:Y:S01]  /*2d40*/  @!P5 FMUL R22, R22, R22 ;  /* 0x000000161616d220 */ /* 0x008fe20000400000 */
[----:B------:R-:W-:-:S02]  /*2d50*/  FSETP.GEU.AND P5, PT, R41, -126, PT ;  /* 0xc2fc00002900780b */ /* 0x000fc40003fae000 */
[----:B------:R-:W-:-:S03]  /*2d60*/  FMNMX R19, R87, R44, !PT ;  /* 0x0000002c57137209 */ /* 0x000fc60007800000 */
[----:B------:R2:W3:Y:S01]  /*2d70*/  MUFU.EX2 R40, R53 ;  /* 0x0000003500287308 */ /* 0x0004e20000000800 */
[----:B----4-:R-:W-:Y:S01]  /*2d80*/  @!P3 FMUL R37, R37, R37 ;  /* 0x000000252525b220 */ /* 0x010fe20000400000 */
[----:B------:R-:W4:Y:S01]  /*2d90*/  SHFL.BFLY PT, R56, R19, 0x1, 0x1f ;  /* 0x0c201f0013387f89 */ /* 0x000f2200000e0000 */
[----:B------:R-:W-:Y:S01]  /*2da0*/  FSETP.GEU.AND P3, PT, R49, -126, PT ;  /* 0xc2fc00003100780b */ /* 0x000fe20003f6e000 */
[----:B------:R-:W-:-:S04]  /*2db0*/  @!P2 FMUL R33, R33, 0.5 ;  /* 0x3f0000002121a820 */ /* 0x000fc80000400000 */
[----:B------:R5:W4:Y:S01]  /*2dc0*/  MUFU.EX2 R44, R57 ;  /* 0x00000039002c7308 */ /* 0x000b220000000800 */
[----:B-1----:R-:W-:Y:S01]  /*2dd0*/  @!P1 FMUL R45, R45, R45 ;  /* 0x0000002d2d2d9220 */ /* 0x002fe20000400000 */
[----:B------:R-:W-:Y:S01]  /*2de0*/  FSETP.GEU.AND P1, PT, R61, -126, PT ;  /* 0xc2fc00003d00780b */ /* 0x000fe20003f2e000 */
[----:B------:R-:W-:Y:S01]  /*2df0*/  @!P5 FMUL R41, R41, 0.5 ;  /* 0x3f0000002929d820 */ /* 0x000fe20000400000 */
[--C-:B--2---:R-:W-:Y:S01]  /*2e00*/  FFMA R53, R68, UR6, -R12.reuse ;  /* 0x0000000644357c23 */ /* 0x104fe2000800080c */
[----:B------:R-:W-:-:S03]  /*2e10*/  FFMA R68, R81, UR6, -R12 ;  /* 0x0000000651447c23 */ /* 0x000fc6000800080c */
[----:B------:R-:W1:Y:S01]  /*2e20*/  MUFU.EX2 R33, R33 ;  /* 0x0000002100217308 */ /* 0x000e620000000800 */
[----:B---3--:R-:W-:Y:S01]  /*2e30*/  @!P4 FMUL R40, R40, R40 ;  /* 0x000000282828c220 */ /* 0x008fe20000400000 */
[----:B------:R-:W-:Y:S01]  /*2e40*/  FSETP.GEU.AND P4, PT, R52, -126, PT ;  /* 0xc2fc00003400780b */ /* 0x000fe20003f8e000 */
[----:B------:R-:W-:Y:S01]  /*2e50*/  @!P3 FMUL R49, R49, 0.5 ;  /* 0x3f0000003131b820 */ /* 0x000fe20000400000 */
[----:B-----5:R-:W-:-:S03]  /*2e60*/  FFMA R57, R76, UR6, -R12 ;  /* 0x000000064c397c23 */ /* 0x020fc6000800080c */
[----:B------:R-:W-:Y:S01]  /*2e70*/  @!P1 FMUL R61, R61, 0.5 ;  /* 0x3f0000003d3d9820 */ /* 0x000fe20000400000 */
[----:B------:R-:W2:Y:S01]  /*2e80*/  MUFU.EX2 R41, R41 ;  /* 0x0000002900297308 */ /* 0x000ea20000000800 */
[----:B----4-:R-:W-:Y:S01]  /*2e90*/  @!P6 FMUL R44, R44, R44 ;  /* 0x0000002c2c2ce220 */ /* 0x010fe20000400000 */
[----:B------:R-:W-:Y:S02]  /*2ea0*/  FSETP.GEU.AND P6, PT, R69, -126, PT ;  /* 0xc2fc00004500780b */ /* 0x000fe40003fce000 */
[----:B------:R-:W-:-:S03]  /*2eb0*/  FMNMX R19, R19, R56, !PT ;  /* 0x0000003813137209 */ /* 0x000fc60007800000 */
[----:B------:R-:W-:Y:S01]  /*2ec0*/  @!P4 FMUL R52, R52, 0.5 ;  /* 0x3f0000003434c820 */ /* 0x000fe20000400000 */
[----:B------:R-:W3:Y:S01]  /*2ed0*/  MUFU.EX2 R61, R61 ;  /* 0x0000003d003d7308 */ /* 0x000ee20000000800 */
[----:B------:R-:W4:Y:S01]  /*2ee0*/  SHFL.BFLY PT, R64, R19, 0x2, 0x1f ;  /* 0x0c401f0013407f89 */ /* 0x000f2200000e0000 */
[----:B-1----:R-:W-:Y:S01]  /*2ef0*/  @!P2 FMUL R33, R33, R33 ;  /* 0x000000212121a220 */ /* 0x002fe20000400000 */
[----:B------:R-:W-:-:S04]  /*2f00*/  FSETP.GEU.AND P2, PT, R48, -126, PT ;  /* 0xc2fc00003000780b */ /* 0x000fc80003f4e000 */
[----:B------:R-:W-:Y:S01]  /*2f10*/  @!P6 FMUL R69, R69, 0.5 ;  /* 0x3f0000004545e820 */ /* 0x000fe20000400000 */
[----:B------:R-:W1:Y:S01]  /*2f20*/  MUFU.EX2 R49, R49 ;  /* 0x0000003100317308 */ /* 0x000e620000000800 */
[----:B--2---:R-:W-:Y:S01]  /*2f30*/  @!P5 FMUL R41, R41, R41 ;  /* 0x000000292929d220 */ /* 0x004fe20000400000 */
[----:B------:R-:W-:-:S06]  /*2f40*/  FSETP.GEU.AND P5, PT, R53, -126, PT ;  /* 0xc2fc00003500780b */ /* 0x000fcc0003fae000 */
[----:B------:R-:W2:Y:S01]  /*2f50*/  MUFU.EX2 R52, R52 ;  /* 0x0000003400347308 */ /* 0x000ea20000000800 */
[----:B---3--:R-:W-:Y:S01]  /*2f60*/  @!P1 FMUL R61, R61, R61 ;  /* 0x0000003d3d3d9220 */ /* 0x008fe20000400000 */
[----:B------:R-:W-:Y:S01]  /*2f70*/  FSETP.GEU.AND P1, PT, R68, -126, PT ;  /* 0xc2fc00004400780b */ /* 0x000fe20003f2e000 */
[----:B------:R-:W-:-:S04]  /*2f80*/  @!P2 FMUL R48, R48, 0.5 ;  /* 0x3f0000003030a820 */ /* 0x000fc80000400000 */
[----:B------:R-:W-:Y:S01]  /*2f90*/  @!P5 FMUL R53, R53, 0.5 ;  /* 0x3f0000003535d820 */ /* 0x000fe20000400000 */
[----:B------:R3:W5:Y:S01]  /*2fa0*/  MUFU.EX2 R56, R69 ;  /* 0x0000004500387308 */ /* 0x0007620000000800 */
[----:B-1----:R-:W-:Y:S01]  /*2fb0*/  @!P3 FMUL R49, R49, R49 ;  /* 0x000000313131b220 */ /* 0x002fe20000400000 */
[----:B------:R-:W-:Y:S02]  /*2fc0*/  FSETP.GEU.AND P3, PT, R57, -126, PT ;  /* 0xc2fc00003900780b */ /* 0x000fe40003f6e000 */
[----:B----4-:R-:W-:-:S03]  /*2fd0*/  FMNMX R19, R19, R64, !PT ;  /* 0x0000004013137209 */ /* 0x010fc60007800000 */
[----:B------:R-:W-:Y:S01]  /*2fe0*/  @!P1 FMUL R68, R68, 0.5 ;  /* 0x3f00000044449820 */ /* 0x000fe20000400000 */
[----:B------:R-:W1:Y:S01]  /*2ff0*/  MUFU.EX2 R48, R48 ;  /* 0x0000003000307308 */ /* 0x000e620000000800 */
[----:B--2---:R-:W-:Y:S01]  /*3000*/  @!P4 FMUL R52, R52, R52 ;  /* 0x000000343434c220 */ /* 0x004fe20000400000 */
[----:B------:R-:W-:Y:S01]  /*3010*/  FSETP.GEU.AND P4, PT, R77, -126, PT ;  /* 0xc2fc00004d00780b */ /* 0x000fe20003f8e000 */
[----:B---3--:R-:W-:Y:S01]  /*3020*/  FFMA R69, R85, UR6, -R12 ;  /* 0x0000000655457c23 */ /* 0x008fe2000800080c */
[----:B------:R-:W-:Y:S01]  /*3030*/  FADD R85, R32, R61 ;  /* 0x0000003d20557221 */ /* 0x000fe20000000000 */
[----:B------:R-:W-:Y:S02]  /*3040*/  F2FP.F16.F32.PACK_AB R32, R27, R32 ;  /* 0x000000201b20723e */ /* 0x000fe400000000ff */
[----:B------:R-:W-:Y:S01]  /*3050*/  @!P3 FMUL R57, R57, 0.5 ;  /* 0x3f0000003939b820 */ /* 0x000fe20000400000 */
[----:B------:R-:W2:Y:S01]  /*3060*/  MUFU.EX2 R68, R68 ;  /* 0x0000004400447308 */ /* 0x000ea20000000800 */
[----:B-----5:R-:W-:Y:S01]  /*3070*/  @!P6 FMUL R56, R56, R56 ;  /* 0x000000383838e220 */ /* 0x020fe20000400000 */
[----:B------:R-:W-:-:S04]  /*3080*/  FSETP.NEU.AND P6, PT, R19, -INF , PT ;  /* 0xff8000001300780b */ /* 0x000fc80003fcd000 */
[----:B------:R-:W-:Y:S01]  /*3090*/  FSEL R73, R19, RZ, P6 ;  /* 0x000000ff13497208 */ /* 0x000fe20003000000 */
[----:B------:R-:W-:Y:S01]  /*30a0*/  @!P4 FMUL R77, R77, 0.5 ;  /* 0x3f0000004d4dc820 */ /* 0x000fe20000400000 */
[----:B------:R-:W3:Y:S01]  /*30b0*/  MUFU.EX2 R53, R53 ;  /* 0x0000003500357308 */ /* 0x000ee20000000800 */
[----:B-1----:R-:W-:Y:S01]  /*30c0*/  @!P2 FMUL R48, R48, R48 ;  /* 0x000000303030a220 */ /* 0x002fe20000400000 */
[----:B------:R-:W-:Y:S01]  /*30d0*/  FSETP.GEU.AND P2, PT, R60, -126, PT ;  /* 0xc2fc00003c00780b */ /* 0x000fe20003f4e000 */
[----:B------:R-:W-:Y:S01]  /*30e0*/  FMUL R12, R73, UR6 ;  /* 0x00000006490c7c20 */ /* 0x000fe20008400000 */
[----:B------:R-:W-:-:S03]  /*30f0*/  FSETP.GEU.AND P6, PT, R72, -126, PT ;  /* 0xc2fc00004800780b */ /* 0x000fc60003fce000 */
[--C-:B------:R-:W-:Y:S01]  /*3100*/  FFMA R80, R31, UR6, -R12.reuse ;  /* 0x000000061f507c23 */ /* 0x100fe2000800080c */
[----:B------:R-:W1:Y:S01]  /*3110*/  MUFU.EX2 R64, R77 ;  /* 0x0000004d00407308 */ /* 0x000e620000000800 */
[--C-:B------:R-:W-:Y:S01]  /*3120*/  FFMA R76, R88, UR6, -R12.reuse ;  /* 0x00000006584c7c23 */ /* 0x100fe2000800080c */
[--C-:B------:R-:W-:Y:S01]  /*3130*/  FFMA R13, R13, UR6, -R12.reuse ;  /* 0x000000060d0d7c23 */ /* 0x100fe2000800080c */
[----:B--2---:R-:W-:Y:S01]  /*3140*/  @!P1 FMUL R68, R68, R68 ;  /* 0x0000004444449220 */ /* 0x004fe20000400000 */
[----:B------:R-:W-:Y:S01]  /*3150*/  FSETP.GEU.AND P1, PT, R80, -126, PT ;  /* 0xc2fc00005000780b */ /* 0x000fe20003f2e000 */
[--C-:B------:R-:W-:Y:S01]  /*3160*/  FFMA R90, R43, UR6, -R12.reuse ;  /* 0x000000062b5a7c23 */ /* 0x100fe2000800080c */
[--C-:B------:R-:W-:Y:S01]  /*3170*/  FFMA R34, R34, UR6, -R12.reuse ;  /* 0x0000000622227c23 */ /* 0x100fe2000800080c */
[----:B------:R-:W-:Y:S01]  /*3180*/  @!P2 FMUL R60, R60, 0.5 ;  /* 0x3f0000003c3ca820 */ /* 0x000fe20000400000 */
[----:B------:R-:W2:Y:S01]  /*3190*/  MUFU.EX2 R57, R57 ;  /* 0x0000003900397308 */ /* 0x000ea20000000800 */
[----:B---3--:R-:W-:Y:S01]  /*31a0*/  @!P5 FMUL R53, R53, R53 ;  /* 0x000000353535d220 */ /* 0x008fe20000400000 */
[----:B------:R-:W-:Y:S01]  /*31b0*/  FSETP.GEU.AND P5, PT, R65, -126, PT ;  /* 0xc2fc00004100780b */ /* 0x000fe20003fae000 */
[----:B------:R-:W-:Y:S01]  /*31c0*/  @!P6 FMUL R72, R72, 0.5 ;  /* 0x3f0000004848e820 */ /* 0x000fe20000400000 */
[--C-:B------:R-:W-:Y:S01]  /*31d0*/  FFMA R38, R38, UR6, -R12.reuse ;  /* 0x0000000626267c23 */ /* 0x100fe2000800080c */
[--C-:B------:R-:W-:Y:S01]  /*31e0*/  FFMA R88, R39, UR6, -R12.reuse ;  /* 0x0000000627587c23 */ /* 0x100fe2000800080c */
[--C-:B------:R-:W-:Y:S01]  /*31f0*/  FFMA R30, R30, UR6, -R12.reuse ;  /* 0x000000061e1e7c23 */ /* 0x100fe2000800080c */
[--C-:B------:R-:W-:Y:S01]  /*3200*/  FFMA R84, R35, UR6, -R12.reuse ;  /* 0x0000000623547c23 */ /* 0x100fe2000800080c */
[----:B------:R-:W3:Y:S01]  /*3210*/  MUFU.EX2 R60, R60 ;  /* 0x0000003c003c7308 */ /* 0x000ee20000000800 */
[----:B-1----:R-:W-:Y:S01]  /*3220*/  @!P4 FMUL R64, R64, R64 ;  /* 0x000000404040c220 */ /* 0x002fe20000400000 */
[----:B------:R-:W-:Y:S01]  /*3230*/  FSETP.GEU.AND P4, PT, R76, -126, PT ;  /* 0xc2fc00004c00780b */ /* 0x000fe20003f8e000 */
[----:B------:R-:W-:Y:S01]  /*3240*/  @!P1 FMUL R80, R80, 0.5 ;  /* 0x3f00000050509820 */ /* 0x000fe20000400000 */
[--C-:B------:R-:W-:Y:S01]  /*3250*/  FFMA R46, R46, UR6, -R12.reuse ;  /* 0x000000062e2e7c23 */ /* 0x100fe2000800080c */
[--C-:B------:R-:W-:Y:S01]  /*3260*/  FFMA R50, R50, UR6, -R12.reuse ;  /* 0x0000000632327c23 */ /* 0x100fe2000800080c */
[--C-:B------:R-:W-:Y:S01]  /*3270*/  FFMA R42, R42, UR6, -R12.reuse ;  /* 0x000000062a2a7c23 */ /* 0x100fe2000800080c */
[----:B------:R-:W-:Y:S01]  /*3280*/  @!P5 FMUL R65, R65, 0.5 ;  /* 0x3f0000004141d820 */ /* 0x000fe20000400000 */
[----:B------:R-:W1:Y:S01]  /*3290*/  MUFU.EX2 R72, R72 ;  /* 0x0000004800487308 */ /* 0x000e620000000800 */
[----:B--2---:R-:W-:Y:S01]  /*32a0*/  @!P3 FMUL R57, R57, R57 ;  /* 0x000000393939b220 */ /* 0x004fe20000400000 */
[----:B------:R-:W-:Y:S01]  /*32b0*/  FSETP.GEU.AND P3, PT, R13, -126, PT ;  /* 0xc2fc00000d00780b */ /* 0x000fe20003f6e000 */
[--C-:B------:R-:W-:Y:S01]  /*32c0*/  FFMA R92, R47, UR6, -R12.reuse ;  /* 0x000000062f5c7c23 */ /* 0x100fe2000800080c */
[--C-:B------:R-:W-:Y:S01]  /*32d0*/  FFMA R94, R58, UR6, -R12.reuse ;  /* 0x000000063a5e7c23 */ /* 0x100fe2000800080c */
[--C-:B------:R-:W-:Y:S01]  /*32e0*/  FFMA R73, R67, UR6, -R12.reuse ;  /* 0x0000000643497c23 */ /* 0x100fe2000800080c */
[--C-:B------:R-:W-:Y:S01]  /*32f0*/  FFMA R54, R54, UR6, -R12.reuse ;  /* 0x0000000636367c23 */ /* 0x100fe2000800080c */
[----:B------:R-:W-:Y:S01]  /*3300*/  @!P4 FMUL R76, R76, 0.5 ;  /* 0x3f0000004c4cc820 */ /* 0x000fe20000400000 */
[----:B------:R-:W2:Y:S01]  /*3310*/  MUFU.EX2 R80, R80 ;  /* 0x0000005000507308 */ /* 0x000ea20000000800 */
[----:B---3--:R-:W-:Y:S01]  /*3320*/  @!P2 FMUL R60, R60, R60 ;  /* 0x0000003c3c3ca220 */ /* 0x008fe20000400000 */
[----:B------:R-:W-:Y:S01]  /*3330*/  FSETP.GEU.AND P2, PT, R69, -126, PT ;  /* 0xc2fc00004500780b */ /* 0x000fe20003f4e000 */
[--C-:B------:R-:W-:Y:S01]  /*3340*/  FFMA R75, R75, UR6, -R12.reuse ;  /* 0x000000064b4b7c23 */ /* 0x100fe2000800080c */
[--C-:B------:R-:W-:Y:S01]  /*3350*/  FFMA R74, R74, UR6, -R12.reuse ;  /* 0x000000064a4a7c23 */ /* 0x100fe2000800080c */
[--C-:B------:R-:W-:Y:S01]  /*3360*/  FFMA R83, R83, UR6, -R12.reuse ;  /* 0x0000000653537c23 */ /* 0x100fe2000800080c */
[--C-:B------:R-:W-:Y:S01]  /*3370*/  FFMA R77, R71, UR6, -R12.reuse ;  /* 0x00000006474d7c23 */ /* 0x100fe2000800080c */
[----:B------:R-:W-:Y:S01]  /*3380*/  @!P3 FMUL R13, R13, 0.5 ;  /* 0x3f0000000d0db820 */ /* 0x000fe20000400000 */
[----:B------:R-:W3:Y:S01]  /*3390*/  MUFU.EX2 R76, R76 ;  /* 0x0000004c004c7308 */ /* 0x000ee20000000800 */
[----:B-1----:R-:W-:Y:S01]  /*33a0*/  @!P6 FMUL R72, R72, R72 ;  /* 0x000000484848e220 */ /* 0x002fe20000400000 */
[----:B------:R-:W-:Y:S01]  /*33b0*/  FSETP.GEU.AND P6, PT, R34, -126, PT ;  /* 0xc2fc00002200780b */ /* 0x000fe20003fce000 */
[--C-:B------:R-:W-:Y:S01]  /*33c0*/  FFMA R79, R79, UR6, -R12.reuse ;  /* 0x000000064f4f7c23 */ /* 0x100fe2000800080c */
[--C-:B------:R-:W-:Y:S01]  /*33d0*/  FFMA R96, R86, UR6, -R12.reuse ;  /* 0x0000000656607c23 */ /* 0x100fe2000800080c */
[----:B------:R-:W-:Y:S01]  /*33e0*/  FFMA R81, R87, UR6, -R12 ;  /* 0x0000000657517c23 */ /* 0x000fe2000800080c */
[----:B------:R-:W-:Y:S01]  /*33f0*/  FADD R87, R33, R68 ;  /* 0x0000004421577221 */ /* 0x000fe20000000000 */
[----:B------:R-:W-:Y:S01]  /*3400*/  @!P2 FMUL R69, R69, 0.5 ;  /* 0x3f0000004545a820 */ /* 0x000fe20000400000 */
[----:B------:R1:W4:Y:S01]  /*3410*/  MUFU.EX2 R31, R13 ;  /* 0x0000000d001f7308 */ /* 0x0003220000000800 */
[----:B--2---:R-:W-:Y:S01]  /*3420*/  @!P1 FMUL R80, R80, R80 ;  /* 0x0000005050509220 */ /* 0x004fe20000400000 */
[----:B------:R-:W-:-:S05]  /*3430*/  FSETP.GEU.AND P1, PT, R90, -126, PT ;  /* 0xc2fc00005a00780b */ /* 0x000fca0003f2e000 */
[----:B------:R-:W-:Y:S01]  /*3440*/  @!P6 FMUL R34, R34, 0.5 ;  /* 0x3f0000002222e820 */ /* 0x000fe20000400000 */
[----:B------:R-:W2:Y:S01]  /*3450*/  MUFU.EX2 R65, R65 ;  /* 0x0000004100417308 */ /* 0x000ea20000000800 */
[----:B---3--:R-:W-:Y:S01]  /*3460*/  @!P4 FMUL R76, R76, R76 ;  /* 0x0000004c4c4cc220 */ /* 0x008fe20000400000 */
[----:B------:R-:W-:Y:S01]  /*3470*/  FSETP.GEU.AND P4, PT, R88, -126, PT ;  /* 0xc2fc00005800780b */ /* 0x000fe20003f8e000 */
[----:B-1----:R-:W-:-:S04]  /*3480*/  FFMA R13, R51, UR6, -R12 ;  /* 0x00000006330d7c23 */ /* 0x002fc8000800080c */
[----:B------:R-:W-:Y:S01]  /*3490*/  @!P1 FMUL R90, R90, 0.5 ;  /* 0x3f0000005a5a9820 */ /* 0x000fe20000400000 */
[----:B------:R-:W1:Y:S01]  /*34a0*/  MUFU.EX2 R69, R69 ;  /* 0x0000004500457308 */ /* 0x000e620000000800 */
[----:B----4-:R-:W-:Y:S01]  /*34b0*/  @!P3 FMUL R31, R31, R31 ;  /* 0x0000001f1f1fb220 */ /* 0x010fe20000400000 */
[----:B------:R-:W-:-:S05]  /*34c0*/  FSETP.GEU.AND P3, PT, R38, -126, PT ;  /* 0xc2fc00002600780b */ /* 0x000fca0003f6e000 */
[----:B------:R-:W-:Y:S01]  /*34d0*/  @!P4 FMUL R88, R88, 0.5 ;  /* 0x3f0000005858c820 */ /* 0x000fe20000400000 */
[----:B------:R3:W4:Y:S01]  /*34e0*/  MUFU.EX2 R39, R34 ;  /* 0x0000002200277308 */ /* 0x0007220000000800 */
[----:B--2---:R-:W-:Y:S01]  /*34f0*/  @!P5 FMUL R65, R65, R65 ;  /* 0x000000414141d220 */ /* 0x004fe20000400000 */
[----:B------:R-:W-:-:S05]  /*3500*/  FSETP.GEU.AND P5, PT, R30, -126, PT ;  /* 0xc2fc00001e00780b */ /* 0x000fca0003fae000 */
[----:B------:R-:W-:Y:S01]  /*3510*/  @!P3 FMUL R38, R38, 0.5 ;  /* 0x3f0000002626b820 */ /* 0x000fe20000400000 */
[----:B------:R-:W2:Y:S01]  /*3520*/  MUFU.EX2 R90, R90 ;  /* 0x0000005a005a7308 */ /* 0x000ea20000000800 */
[----:B-1----:R-:W-:Y:S01]  /*3530*/  @!P2 FMUL R69, R69, R69 ;  /* 0x000000454545a220 */ /* 0x002fe20000400000 */
[----:B------:R-:W-:Y:S01]  /*3540*/  FSETP.GEU.AND P2, PT, R84, -126, PT ;  /* 0xc2fc00005400780b */ /* 0x000fe20003f4e000 */
[----:B---3--:R-:W-:-:S04]  /*3550*/  FFMA R34, R59, UR6, -R12 ;  /* 0x000000063b227c23 */ /* 0x008fc8000800080c */
[----:B------:R-:W-:Y:S01]  /*3560*/  @!P5 FMUL R30, R30, 0.5 ;  /* 0x3f0000001e1ed820 */ /* 0x000fe20000400000 */
[----:B------:R1:W3:Y:S01]  /*3570*/  MUFU.EX2 R43, R38 ;  /* 0x00000026002b7308 */ /* 0x0002e20000000800 */
[----:B----4-:R-:W-:Y:S01]  /*3580*/  @!P6 FMUL R39, R39, R39 ;  /* 0x000000272727e220 */ /* 0x010fe20000400000 */
[----:B------:R-:W-:-:S05]  /*3590*/  FSETP.GEU.AND P6, PT, R46, -126, PT ;  /* 0xc2fc00002e00780b */ /* 0x000fca0003fce000 */
[----:B------:R-:W-:Y:S01]  /*35a0*/  @!P2 FMUL R84, R84, 0.5 ;  /* 0x3f0000005454a820 */ /* 0x000fe20000400000 */
[----:B------:R4:W5:Y:S01]  /*35b0*/  MUFU.EX2 R35, R30 ;  /* 0x0000001e00237308 */ /* 0x0009620000000800 */
[----:B--2---:R-:W-:Y:S01]  /*35c0*/  @!P1 FMUL R90, R90, R90 ;  /* 0x0000005a5a5a9220 */ /* 0x004fe20000400000 */
[----:B-1----:R-:W-:-:S05]  /*35d0*/  FFMA R38, R62, UR6, -R12 ;  /* 0x000000063e267c23 */ /* 0x002fca000800080c */
[----:B------:R-:W-:Y:S01]  /*35e0*/  @!P6 FMUL R46, R46, 0.5 ;  /* 0x3f0000002e2ee820 */ /* 0x000fe20000400000 */
[----:B------:R-:W1:Y:S01]  /*35f0*/  MUFU.EX2 R88, R88 ;  /* 0x0000005800587308 */ /* 0x000e620000000800 */
[----:B----4-:R-:W-:Y:S01]  /*3600*/  FFMA R30, R55, UR6, -R12 ;  /* 0x00000006371e7c23 */ /* 0x010fe2000800080c */
[----:B---3--:R-:W-:Y:S01]  /*3610*/  @!P3 FMUL R43, R43, R43 ;  /* 0x0000002b2b2bb220 */ /* 0x008fe20000400000 */
[----:B------:R-:W-:-:S03]  /*3620*/  FSETP.GEU.AND P3, PT, R50, -126, PT ;  /* 0xc2fc00003200780b */ /* 0x000fc60003f6e000 */
[----:B------:R-:W-:Y:S02]  /*3630*/  FSETP.GEU.AND P1, PT, R30, -126, PT ;  /* 0xc2fc00001e00780b */ /* 0x000fe40003f2e000 */
[----:B------:R-:W2:Y:S01]  /*3640*/  MUFU.EX2 R84, R84 ;  /* 0x0000005400547308 */ /* 0x000ea20000000800 */
[----:B-----5:R-:W-:Y:S01]  /*3650*/  @!P5 FMUL R35, R35, R35 ;  /* 0x000000232323d220 */ /* 0x020fe20000400000 */
[----:B------:R-:W-:-:S06]  /*3660*/  FSETP.GEU.AND P5, PT, R42, -126, PT ;  /* 0xc2fc00002a00780b */ /* 0x000fcc0003fae000 */
[----:B------:R-:W-:Y:S01]  /*3670*/  @!P3 FMUL R50, R50, 0.5 ;  /* 0x3f0000003232b820 */ /* 0x000fe20000400000 */
[----:B-1----:R-:W-:Y:S01]  /*3680*/  @!P4 FMUL R88, R88, R88 ;  /* 0x000000585858c220 */ /* 0x002fe20000400000 */
[----:B------:R-:W-:Y:S01]  /*3690*/  FSETP.GEU.AND P4, PT, R13, -126, PT ;  /* 0xc2fc00000d00780b */ /* 0x000fe20003f8e000 */
[----:B------:R-:W-:Y:S01]  /*36a0*/  @!P1 FMUL R30, R30, 0.5 ;  /* 0x3f0000001e1e9820 */ /* 0x000fe20000400000 */
[----:B------:R-:W1:Y:S03]  /*36b0*/  MUFU.EX2 R51, R46 ;  /* 0x0000002e00337308 */ /* 0x000e660000000800 */
[----:B------:R-:W-:Y:S01]  /*36c0*/  @!P5 FMUL R42, R42, 0.5 ;  /* 0x3f0000002a2ad820 */ /* 0x000fe20000400000 */
[----:B--2---:R-:W-:Y:S01]  /*36d0*/  @!P2 FMUL R84, R84, R84 ;  /* 0x000000545454a220 */ /* 0x004fe20000400000 */
[----:B------:R-:W-:-:S03]  /*36e0*/  FSETP.GEU.AND P2, PT, R92, -126, PT ;  /* 0xc2fc00005c00780b */ /* 0x000fc60003f4e000 */
[----:B------:R-:W2:Y:S03]  /*36f0*/  MUFU.EX2 R55, R50 ;  /* 0x0000003200377308 */ /* 0x000ea60000000800 */
[----:B------:R-:W-:-:S05]  /*3700*/  @!P4 FMUL R13, R13, 0.5 ;  /* 0x3f0000000d0dc820 */ /* 0x000fca0000400000 */
[----:B------:R3:W4:Y:S01]  /*3710*/  MUFU.EX2 R62, R30 ;  /* 0x0000001e003e7308 */ /* 0x0007220000000800 */
[----:B-1----:R-:W-:Y:S01]  /*3720*/  @!P6 FMUL R51, R51, R51 ;  /* 0x000000333333e220 */ /* 0x002fe20000400000 */
[----:B------:R-:W-:Y:S01]  /*3730*/  FSETP.GEU.AND P6, PT, R94, -126, PT ;  /* 0xc2fc00005e00780b */ /* 0x000fe20003fce000 */
[----:B------:R-:W-:-:S05]  /*3740*/  @!P2 FMUL R92, R92, 0.5 ;  /* 0x3f0000005c5ca820 */ /* 0x000fca0000400000 */
[----:B------:R1:W5:Y:S01]  /*3750*/  MUFU.EX2 R47, R42 ;  /* 0x0000002a002f7308 */ /* 0x0003620000000800 */
[----:B--2---:R-:W-:Y:S01]  /*3760*/  @!P3 FMUL R55, R55, R55 ;  /* 0x000000373737b220 */ /* 0x004fe20000400000 */
[----:B------:R-:W-:Y:S01]  /*3770*/  FSETP.GEU.AND P3, PT, R38, -126, PT ;  /* 0xc2fc00002600780b */ /* 0x000fe20003f6e000 */
[----:B---3--:R-:W-:-:S04]  /*3780*/  FFMA R30, R70, UR6, -R12 ;  /* 0x00000006461e7c23 */ /* 0x008fc8000800080c */
[----:B------:R-:W-:Y:S01]  /*3790*/  @!P6 FMUL R94, R94, 0.5 ;  /* 0x3f0000005e5ee820 */ /* 0x000fe20000400000 */
[----:B------:R2:W3:Y:S01]  /*37a0*/  MUFU.EX2 R58, R13 ;  /* 0x0000000d003a7308 */ /* 0x0004e20000000800 */
[----:B----4-:R-:W-:Y:S01]  /*37b0*/  @!P1 FMUL R62, R62, R62 ;  /* 0x0000003e3e3e9220 */ /* 0x010fe20000400000 */
[----:B------:R-:W-:Y:S01]  /*37c0*/  FSETP.GEU.AND P1, PT, R73, -126, PT ;  /* 0xc2fc00004900780b */ /* 0x000fe20003f2e000 */
[----:B-1----:R-:W-:-:S04]  /*37d0*/  FFMA R42, R66, UR6, -R12 ;  /* 0x00000006422a7c23 */ /* 0x002fc8000800080c */
[----:B------:R-:W-:Y:S01]  /*37e0*/  @!P3 FMUL R38, R38, 0.5 ;  /* 0x3f0000002626b820 */ /* 0x000fe20000400000 */
[----:B------:R-:W1:Y:S01]  /*37f0*/  MUFU.EX2 R92, R92 ;  /* 0x0000005c005c7308 */ /* 0x000e620000000800 */
[----:B--2---:R-:W-:Y:S01]  /*3800*/  FFMA R13, R63, UR6, -R12 ;  /* 0x000000063f0d7c23 */ /* 0x004fe2000800080c */
[----:B-----5:R-:W-:Y:S01]  /*3810*/  @!P5 FMUL R47, R47, R47 ;  /* 0x0000002f2f2fd220 */ /* 0x020fe20000400000 */
[----:B------:R-:W-:-:S04]  /*3820*/  FSETP.GEU.AND P5, PT, R54, -126, PT ;  /* 0xc2fc00003600780b */ /* 0x000fc80003fae000 */
[----:B------:R-:W-:Y:S01]  /*3830*/  @!P1 FMUL R73, R73, 0.5 ;  /* 0x3f00000049499820 */ /* 0x000fe20000400000 */
[----:B------:R2:W4:Y:S01]  /*3840*/  MUFU.EX2 R66, R38 ;  /* 0x0000002600427308 */ /* 0x0005220000000800 */
[----:B---3--:R-:W-:Y:S01]  /*3850*/  @!P4 FMUL R58, R58, R58 ;  /* 0x0000003a3a3ac220 */ /* 0x008fe20000400000 */
[----:B------:R-:W-:-:S06]  /*3860*/  FSETP.GEU.AND P4, PT, R13, -126, PT ;  /* 0xc2fc00000d00780b */ /* 0x000fcc0003f8e000 */
[----:B------:R-:W-:Y:S01]  /*3870*/  @!P5 FMUL R54, R54, 0.5 ;  /* 0x3f0000003636d820 */ /* 0x000fe20000400000 */
[----:B------:R-:W3:Y:S01]  /*3880*/  MUFU.EX2 R94, R94 ;  /* 0x0000005e005e7308 */ /* 0x000ee20000000800 */
[----:B-1----:R-:W-:Y:S01]  /*3890*/  @!P2 FMUL R92, R92, R92 ;  /* 0x0000005c5c5ca220 */ /* 0x002fe20000400000 */
[----:B------:R-:W-:Y:S01]  /*38a0*/  FSETP.GEU.AND P2, PT, R34, -126, PT ;  /* 0xc2fc00002200780b */ /* 0x000fe20003f4e000 */
[----:B--2---:R-:W-:-:S03]  /*38b0*/  FADD R38, R23, R52 ;  /* 0x0000003417267221 */ /* 0x004fc60000000000 */
[----:B------:R-:W-:Y:S01]  /*38c0*/  @!P4 FMUL R13, R13, 0.5 ;  /* 0x3f0000000d0dc820 */ /* 0x000fe20000400000 */
[----:B------:R-:W-:Y:S01]  /*38d0*/  FADD R89, R38, R87 ;  /* 0x0000005726597221 */ /* 0x000fe20000000000 */
[----:B------:R-:W1:Y:S01]  /*38e0*/  MUFU.EX2 R59, R54 ;  /* 0x00000036003b7308 */ /* 0x000e620000000800 */
[----:B----4-:R-:W-:Y:S01]  /*38f0*/  @!P3 FMUL R66, R66, R66 ;  /* 0x000000424242b220 */ /* 0x010fe20000400000 */
[----:B------:R-:W-:Y:S01]  /*3900*/  FSETP.GEU.AND P3, PT, R75, -126, PT ;  /* 0xc2fc00004b00780b */ /* 0x000fe20003f6e000 */
[----:B------:R-:W-:Y:S01]  /*3910*/  FADD R38, R25, R56 ;  /* 0x0000003819267221 */ /* 0x000fe20000000000 */
[----:B------:R-:W-:-:S03]  /*3920*/  FADD R87, R40, R69 ;  /* 0x0000004528577221 */ /* 0x000fc60000000000 */
[----:B------:R-:W-:Y:S01]  /*3930*/  @!P2 FMUL R34, R34, 0.5 ;  /* 0x3f0000002222a820 */ /* 0x000fe20000400000 */
[----:B------:R2:W4:Y:S01]  /*3940*/  MUFU.EX2 R67, R13 ;  /* 0x0000000d00437308 */ /* 0x0005220000000800 */
[----:B---3--:R-:W-:Y:S01]  /*3950*/  @!P6 FMUL R94, R94, R94 ;  /* 0x0000005e5e5ee220 */ /* 0x008fe20000400000 */
[----:B------:R-:W-:Y:S01]  /*3960*/  FSETP.GEU.AND P6, PT, R74, -126, PT ;  /* 0xc2fc00004a00780b */ /* 0x000fe20003fce000 */
[----:B------:R-:W-:-:S04]  /*3970*/  FADD R87, R38, R87 ;  /* 0x0000005726577221 */ /* 0x000fc80000000000 */
[----:B------:R-:W-:Y:S01]  /*3980*/  @!P3 FMUL R75, R75, 0.5 ;  /* 0x3f0000004b4bb820 */ /* 0x000fe20000400000 */
[----:B------:R-:W3:Y:S01]  /*3990*/  MUFU.EX2 R73, R73 ;  /* 0x0000004900497308 */ /* 0x000ee20000000800 */
[----:B--2---:R-:W-:Y:S01]  /*39a0*/  FFMA R13, R82, UR6, -R12 ;  /* 0x00000006520d7c23 */ /* 0x004fe2000800080c */
[----:B-1----:R-:W-:Y:S01]  /*39b0*/  @!P5 FMUL R59, R59, R59 ;  /* 0x0000003b3b3bd220 */ /* 0x002fe20000400000 */
[----:B------:R-:W-:-:S04]  /*39c0*/  FSETP.GEU.AND P5, PT, R42, -126, PT ;  /* 0xc2fc00002a00780b */ /* 0x000fc80003fae000 */
[----:B------:R-:W-:Y:S01]  /*39d0*/  @!P6 FMUL R74, R74, 0.5 ;  /* 0x3f0000004a4ae820 */ /* 0x000fe20000400000 */
[----:B------:R1:W2:Y:S01]  /*39e0*/  MUFU.EX2 R63, R34 ;  /* 0x00000022003f7308 */ /* 0x0002a20000000800 */
[----:B----4-:R-:W-:Y:S01]  /*39f0*/  @!P4 FMUL R67, R67, R67 ;  /* 0x000000434343c220 */ /* 0x010fe20000400000 */
[----:B------:R-:W-:-:S06]  /*3a00*/  FSETP.GEU.AND P4, PT, R13, -126, PT ;  /* 0xc2fc00000d00780b */ /* 0x000fcc0003f8e000 */
[----:B------:R-:W-:Y:S01]  /*3a10*/  @!P5 FMUL R42, R42, 0.5 ;  /* 0x3f0000002a2ad820 */ /* 0x000fe20000400000 */
[----:B---3--:R-:W-:Y:S01]  /*3a20*/  @!P1 FMUL R73, R73, R73 ;  /* 0x0000004949499220 */ /* 0x008fe20000400000 */
[----:B------:R-:W-:Y:S01]  /*3a30*/  FSETP.GEU.AND P1, PT, R83, -126, PT ;  /* 0xc2fc00005300780b */ /* 0x000fe20003f2e000 */
[----:B------:R-:W3:Y:S01]  /*3a40*/  MUFU.EX2 R71, R75 ;  /* 0x0000004b00477308 */ /* 0x000ee20000000800 */
[----:B-1----:R-:W-:Y:S01]  /*3a50*/  FFMA R34, R78, UR6, -R12 ;  /* 0x000000064e227c23 */ /* 0x002fe2000800080c */
[----:B------:R-:W-:Y:S01]  /*3a60*/  FADD R12, R24, R41 ;  /* 0x00000029180c7221 */ /* 0x000fe20000000000 */
[----:B------:R-:W-:Y:S01]  /*3a70*/  FADD R54, R84, R73 ;  /* 0x0000004954367221 */ /* 0x000fe20000000000 */
[----:B------:R-:W-:Y:S01]  /*3a80*/  @!P4 FMUL R13, R13, 0.5 ;  /* 0x3f0000000d0dc820 */ /* 0x000fe20000400000 */
[----:B------:R-:W-:Y:S01]  /*3a90*/  F2FP.F16.F32.PACK_AB R24, R15, R24 ;  /* 0x000000180f18723e */ /* 0x000fe200000000ff */
[----:B--2---:R-:W-:Y:S01]  /*3aa0*/  @!P2 FMUL R63, R63, R63 ;  /* 0x0000003f3f3fa220 */ /* 0x004fe20000400000 */
[----:B------:R-:W-:Y:S01]  /*3ab0*/  FSETP.GEU.AND P2, PT, R30, -126, PT ;  /* 0xc2fc00001e00780b */ /* 0x000fe20003f4e000 */
[----:B------:R-:W1:Y:S01]  /*3ac0*/  MUFU.EX2 R70, R42 ;  /* 0x0000002a00467308 */ /* 0x000e620000000800 */
[----:B------:R-:W-:Y:S01]  /*3ad0*/  FADD R12, R12, R85 ;  /* 0x000000550c0c7221 */ /* 0x000fe20000000000 */
[----:B------:R-:W-:Y:S01]  /*3ae0*/  FADD R85, R22, R57 ;  /* 0x0000003916557221 */ /* 0x000fe20000000000 */
[----:B------:R-:W-:Y:S01]  /*3af0*/  FADD R38, R76, R63 ;  /* 0x0000003f4c267221 */ /* 0x000fe20000000000 */
[----:B------:R-:W-:-:S04]  /*3b00*/  @!P1 FMUL R83, R83, 0.5 ;  /* 0x3f00000053539820 */ /* 0x000fc80000400000 */
[----:B------:R2:W4:Y:S01]  /*3b10*/  MUFU.EX2 R78, R13 ;  /* 0x0000000d004e7308 */ /* 0x0005220000000800 */
[----:B---3--:R-:W-:Y:S01]  /*3b20*/  @!P3 FMUL R71, R71, R71 ;  /* 0x000000474747b220 */ /* 0x008fe20000400000 */
[----:B------:R-:W-:Y:S02]  /*3b30*/  FSETP.GEU.AND P3, PT, R79, -126, PT ;  /* 0xc2fc00004f00780b */ /* 0x000fe40003f6e000 */
[----:B------:R-:W-:Y:S01]  /*3b40*/  @!P2 FMUL R30, R30, 0.5 ;  /* 0x3f0000001e1ea820 */ /* 0x000fe20000400000 */
[----:B------:R-:W-:-:S03]  /*3b50*/  FADD R91, R90, R71 ;  /* 0x000000475a5b7221 */ /* 0x000fc60000000000 */
[----:B------:R3:W5:Y:S01]  /*3b60*/  MUFU.EX2 R75, R83 ;  /* 0x00000053004b7308 */ /* 0x0007620000000800 */
[----:B-1----:R-:W-:Y:S01]  /*3b70*/  @!P5 FMUL R70, R70, R70 ;  /* 0x000000464646d220 */ /* 0x002fe20000400000 */
[----:B------:R-:W-:Y:S01]  /*3b80*/  FSETP.GEU.AND P5, PT, R77, -126, PT ;  /* 0xc2fc00004d00780b */ /* 0x000fe20003fae000 */
[----:B--2---:R-:W-:Y:S01]  /*3b90*/  FADD R13, R28, R49 ;  /* 0x000000311c0d7221 */ /* 0x004fe20000000000 */
[----:B------:R-:W-:Y:S01]  /*3ba0*/  FADD R98, R38, R91 ;  /* 0x0000005b26627221 */ /* 0x000fe20000000000 */
[----:B------:R-:W-:Y:S01]  /*3bb0*/  FADD R50, R39, R70 ;  /* 0x0000004627327221 */ /* 0x000fe20000000000 */
[----:B------:R-:W-:Y:S01]  /*3bc0*/  FADD R38, R80, R67 ;  /* 0x0000004350267221 */ /* 0x000fe20000000000 */
[----:B------:R-:W-:Y:S01]  /*3bd0*/  @!P3 FMUL R79, R79, 0.5 ;  /* 0x3f0000004f4fb820 */ /* 0x000fe20000400000 */
[----:B------:R-:W1:Y:S01]  /*3be0*/  MUFU.EX2 R74, R74 ;  /* 0x0000004a004a7308 */ /* 0x000e620000000800 */
[----:B----4-:R-:W-:Y:S01]  /*3bf0*/  @!P4 FMUL R78, R78, R78 ;  /* 0x0000004e4e4ec220 */ /* 0x010fe20000400000 */
[----:B------:R-:W-:Y:S01]  /*3c00*/  FSETP.GEU.AND P4, PT, R96, -126, PT ;  /* 0xc2fc00006000780b */ /* 0x000fe20003f8e000 */
[----:B---3--:R-:W-:Y:S01]  /*3c10*/  FADD R83, R27, R60 ;  /* 0x0000003c1b537221 */ /* 0x008fe20000000000 */
[----:B------:R-:W-:Y:S01]  /*3c20*/  F2FP.F16.F32.PACK_AB R27, R80, R35 ;  /* 0x00000023501b723e */ /* 0x000fe200000000ff */
[----:B------:R-:W-:Y:S01]  /*3c30*/  FADD R93, R55, R78 ;  /* 0x0000004e375d7221 */ /* 0x000fe20000000000 */
[----:B------:R-:W-:Y:S01]  /*3c40*/  F2FP.F16.F32.PACK_AB R28, R23, R28 ;  /* 0x0000001c171c723e */ /* 0x000fe200000000ff */
[----:B------:R-:W-:Y:S01]  /*3c50*/  @!P5 FMUL R77, R77, 0.5 ;  /* 0x3f0000004d4dd820 */ /* 0x000fe20000400000 */
[----:B------:R2:W3:Y:S01]  /*3c60*/  MUFU.EX2 R82, R30 ;  /* 0x0000001e00527308 */ /* 0x0004e20000000800 */
[----:B-----5:R-:W-:Y:S01]  /*3c70*/  @!P1 FMUL R75, R75, R75 ;  /* 0x0000004b4b4b9220 */ /* 0x020fe20000400000 */
[----:B------:R-:W-:Y:S01]  /*3c80*/  FSETP.GEU.AND P1, PT, R81, -126, PT ;  /* 0xc2fc00005100780b */ /* 0x000fe20003f2e000 */
[----:B------:R-:W-:-:S02]  /*3c90*/  FADD R100, R50, R93 ;  /* 0x0000005d32647221 */ /* 0x000fc40000000000 */
[----:B------:R-:W-:Y:S02]  /*3ca0*/  FADD R95, R58, R75 ;  /* 0x0000004b3a5f7221 */ /* 0x000fe40000000000 */
[----:B------:R-:W-:Y:S01]  /*3cb0*/  @!P4 FMUL R96, R96, 0.5 ;  /* 0x3f0000006060c820 */ /* 0x000fe20000400000 */
[----:B------:R-:W4:Y:S01]  /*3cc0*/  MUFU.EX2 R77, R77 ;  /* 0x0000004d004d7308 */ /* 0x000f220000000800 */
[----:B-1----:R-:W-:Y:S01]  /*3cd0*/  @!P6 FMUL R74, R74, R74 ;  /* 0x0000004a4a4ae220 */ /* 0x002fe20000400000 */
[----:B------:R-:W-:Y:S01]  /*3ce0*/  FSETP.GEU.AND P6, PT, R34, -126, PT ;  /* 0xc2fc00002200780b */ /* 0x000fe20003fce000 */
[----:B--2---:R-:W-:Y:S01]  /*3cf0*/  FADD R30, R36, R65 ;  /* 0x00000041241e7221 */ /* 0x004fe20000000000 */
[----:B------:R-:W-:Y:S01]  /*3d00*/  FADD R99, R54, R95 ;  /* 0x0000005f36637221 */ /* 0x000fe20000000000 */
[----:B------:R-:W-:Y:S02]  /*3d10*/  F2FP.F16.F32.PACK_AB R36, R33, R36 ;  /* 0x000000242124723e */ /* 0x000fe400000000ff */
[----:B------:R-:W-:Y:S01]  /*3d20*/  @!P1 FMUL R81, R81, 0.5 ;  /* 0x3f00000051519820 */ /* 0x000fe20000400000 */
[----:B------:R-:W1:Y:S01]  /*3d30*/  MUFU.EX2 R79, R79 ;  /* 0x0000004f004f7308 */ /* 0x000e620000000800 */
[----:B------:R-:W-:Y:S01]  /*3d40*/  FADD R13, R13, R30 ;  /* 0x0000001e0d0d7221 */ /* 0x000fe20000000000 */
[----:B------:R-:W-:Y:S01]  /*3d50*/  FADD R30, R15, R44 ;  /* 0x0000002c0f1e7221 */ /* 0x000fe20000000000 */
[----:B---3--:R-:W-:Y:S01]  /*3d60*/  @!P2 FMUL R82, R82, R82 ;  /* 0x000000525252a220 */ /* 0x008fe20000400000 */
[----:B------:R-:W-:Y:S01]  /*3d70*/  FADD R98, R98, R99 ;  /* 0x0000006362627221 */ /* 0x000fe20000000000 */
[----:B------:R-:W-:Y:S01]  /*3d80*/  FADD R12, R12, R13 ;  /* 0x0000000d0c0c7221 */ /* 0x000fe20000000000 */
[----:B------:R-:W-:Y:S01]  /*3d90*/  FADD R42, R30, R83 ;  /* 0x000000531e2a7221 */ /* 0x000fe20000000000 */
[----:B------:R-:W-:Y:S01]  /*3da0*/  @!P6 FMUL R34, R34, 0.5 ;  /* 0x3f0000002222e820 */ /* 0x000fe20000400000 */
[----:B------:R-:W2:Y:S01]  /*3db0*/  MUFU.EX2 R96, R96 ;  /* 0x0000006000607308 */ /* 0x000ea20000000800 */
[----:B------:R-:W-:Y:S01]  /*3dc0*/  FADD R30, R21, R48 ;  /* 0x00000030151e7221 */ /* 0x000fe20000000000 */
[----:B------:R-:W-:Y:S01]  /*3dd0*/  FADD R83, R29, R64 ;  /* 0x000000401d537221 */ /* 0x000fe20000000000 */
[----:B----4-:R-:W-:Y:S01]  /*3de0*/  @!P5 FMUL R77, R77, R77 ;  /* 0x0000004d4d4dd220 */ /* 0x010fe20000400000 */
[----:B------:R-:W-:Y:S01]  /*3df0*/  FADD R50, R43, R82 ;  /* 0x000000522b327221 */ /* 0x000fe20000000000 */
[----:B------:R-:W-:Y:S01]  /*3e00*/  FADD R42, R42, R89 ;  /* 0x000000592a2a7221 */ /* 0x000fe20000000000 */
[----:B------:R-:W-:Y:S01]  /*3e10*/  FADD R30, R30, R83 ;  /* 0x000000531e1e7221 */ /* 0x000fe20000000000 */
[----:B------:R-:W-:Y:S01]  /*3e20*/  FADD R83, R47, R74 ;  /* 0x0000004a2f537221 */ /* 0x000fe20000000000 */
[----:B------:R3:W4:Y:S01]  /*3e30*/  MUFU.EX2 R86, R34 ;  /* 0x0000002200567308 */ /* 0x0007220000000800 */
[----:B-1----:R-:W-:Y:S01]  /*3e40*/  @!P3 FMUL R79, R79, R79 ;  /* 0x0000004f4f4fb220 */ /* 0x002fe20000400000 */
[----:B------:R-:W-:Y:S01]  /*3e50*/  FADD R54, R88, R77 ;  /* 0x0000004d58367221 */ /* 0x000fe20000000000 */
[----:B------:R-:W-:Y:S01]  /*3e60*/  FADD R87, R30, R87 ;  /* 0x000000571e577221 */ /* 0x000fe20000000000 */
[----:B------:R-:W-:Y:S01]  /*3e70*/  F2FP.F16.F32.PACK_AB R30, R25, R18 ;  /* 0x00000012191e723e */ /* 0x000fe200000000ff */
[----:B------:R-:W-:Y:S01]  /*3e80*/  FADD R91, R92, R79 ;  /* 0x0000004f5c5b7221 */ /* 0x000fe20000000000 */
[----:B------:R-:W-:Y:S01]  /*3e90*/  F2FP.F16.F32.PACK_AB R25, R76, R31 ;  /* 0x0000001f4c19723e */ /* 0x000fe200000000ff */
[----:B------:R-:W-:Y:S01]  /*3ea0*/  FADD R87, R42, R87 ;  /* 0x000000572a577221 */ /* 0x000fe20000000000 */
[----:B------:R-:W1:Y:S01]  /*3eb0*/  MUFU.EX2 R81, R81 ;  /* 0x0000005100517308 */ /* 0x000e620000000800 */
[----:B---3--:R-:W-:Y:S01]  /*3ec0*/  FADD R34, R26, R45 ;  /* 0x0000002d1a227221 */ /* 0x008fe20000000000 */
[----:B--2---:R-:W-:Y:S01]  /*3ed0*/  @!P4 FMUL R96, R96, R96 ;  /* 0x000000606060c220 */ /* 0x004fe20000400000 */
[----:B------:R-:W-:Y:S01]  /*3ee0*/  FADD R38, R38, R91 ;  /* 0x0000005b26267221 */ /* 0x000fe20000000000 */
[----:B------:R-:W-:Y:S01]  /*3ef0*/  F2FP.F16.F32.PACK_AB R26, R21, R26 ;  /* 0x0000001a151a723e */ /* 0x000fe200000000ff */
[----:B------:R-:W-:Y:S01]  /*3f00*/  FADD R46, R34, R85 ;  /* 0x00000055222e7221 */ /* 0x000fe20000000000 */
[----:B------:R-:W-:Y:S01]  /*3f10*/  FADD R34, R18, R53 ;  /* 0x0000003512227221 */ /* 0x000fe20000000000 */
[----:B------:R-:W-:Y:S01]  /*3f20*/  FADD R85, R37, R72 ;  /* 0x0000004825557221 */ /* 0x000fe20000000000 */
[----:B------:R-:W-:Y:S01]  /*3f30*/  FADD R93, R59, R96 ;  /* 0x000000603b5d7221 */ /* 0x000fe20000000000 */
[----:B----4-:R-:W-:Y:S01]  /*3f40*/  @!P6 FMUL R86, R86, R86 ;  /* 0x000000565656e220 */ /* 0x010fe20000400000 */
[----:B------:R-:W-:Y:S01]  /*3f50*/  F2FP.F16.F32.PACK_AB R42, R48, R45 ;  /* 0x0000002d302a723e */ /* 0x000fe200000000ff */
[----:B------:R-:W-:Y:S01]  /*3f60*/  FADD R85, R34, R85 ;  /* 0x0000005522557221 */ /* 0x000fe20000000000 */
[----:B------:R-:W-:Y:S01]  /*3f70*/  FADD R34, R31, R94 ;  /* 0x0000005e1f227221 */ /* 0x000fe20000000000 */
[----:B------:R-:W-:Y:S01]  /*3f80*/  FADD R93, R50, R93 ;  /* 0x0000005d325d7221 */ /* 0x000fe20000000000 */
[----:B------:R-:W-:Y:S01]  /*3f90*/  F2FP.F16.F32.PACK_AB R31, R88, R43 ;  /* 0x0000002b581f723e */ /* 0x000fe200000000ff */
[----:B------:R-:W-:Y:S01]  /*3fa0*/  FADD R85, R46, R85 ;  /* 0x000000552e557221 */ /* 0x000fe20000000000 */
[----:B------:R-:W-:Y:S01]  /*3fb0*/  FADD R97, R34, R83 ;  /* 0x0000005322617221 */ /* 0x000fe20000000000 */
[----:B-1----:R-:W-:Y:S01]  /*3fc0*/  @!P1 FMUL R81, R81, R81 ;  /* 0x0000005151519220 */ /* 0x002fe20000400000 */
[----:B------:R-:W-:Y:S01]  /*3fd0*/  FADD R34, R35, R66 ;  /* 0x0000004223227221 */ /* 0x000fe20000000000 */
[----:B------:R-:W-:Y:S01]  /*3fe0*/  FADD R83, R51, R86 ;  /* 0x0000005633537221 */ /* 0x000fe20000000000 */
[----:B------:R-:W-:Y:S01]  /*3ff0*/  FADD R97, R97, R100 ;  /* 0x0000006461617221 */ /* 0x000fe20000000000 */
[----:B------:R-:W-:Y:S01]  /*4000*/  FADD R95, R62, R81 ;  /* 0x000000513e5f7221 */ /* 0x000fe20000000000 */
[----:B------:R-:W-:Y:S01]  /*4010*/  FADD R12, R12, R85 ;  /* 0x000000550c0c7221 */ /* 0x000fe20000000000 */
[----:B------:R-:W-:Y:S01]  /*4020*/  FADD R34, R34, R83 ;  /* 0x0000005322227221 */ /* 0x000fe20000000000 */
[----:B------:R-:W-:Y:S01]  /*4030*/  F2FP.F16.F32.PACK_AB R46, R56, R53 ;  /* 0x00000035382e723e */ /* 0x000fe200000000ff */
[----:B------:R-:W-:Y:S01]  /*4040*/  FADD R95, R54, R95 ;  /* 0x0000005f365f7221 */ /* 0x000fe20000000000 */
[----:B------:R-:W-:Y:S01]  /*4050*/  FADD R13, R12, R87 ;  /* 0x000000570c0d7221 */ /* 0x000fe20000000000 */
[----:B------:R-:W-:Y:S01]  /*4060*/  FADD R34, R34, R93 ;  /* 0x0000005d22227221 */ /* 0x000fe20000000000 */
[----:B------:R-:W-:Y:S01]  /*4070*/  F2FP.F16.F32.PACK_AB R33, R90, R47 ;  /* 0x0000002f5a21723e */ /* 0x000fe200000000ff */
[----:B------:R-:W-:Y:S01]  /*4080*/  FADD R95, R38, R95 ;  /* 0x0000005f265f7221 */ /* 0x000fe20000000000 */
[----:B------:R-:W-:Y:S01]  /*4090*/  F2FP.F16.F32.PACK_AB R38, R40, R37 ;  /* 0x000000252826723e */ /* 0x000fe200000000ff */
[----:B------:R-:W-:Y:S01]  /*40a0*/  FADD R34, R97, R34 ;  /* 0x0000002261227221 */ /* 0x000fe20000000000 */
[----:B------:R-:W-:Y:S01]  /*40b0*/  F2FP.F16.F32.PACK_AB R40, R44, R41 ;  /* 0x000000292c28723e */ /* 0x000fe200000000ff */
[----:B------:R-:W-:Y:S01]  /*40c0*/  FADD R95, R98, R95 ;  /* 0x0000005f625f7221 */ /* 0x000fe20000000000 */
[----:B------:R-:W-:Y:S01]  /*40d0*/  F2FP.F16.F32.PACK_AB R44, R52, R49 ;  /* 0x00000031342c723e */ /* 0x000fe200000000ff */
[----:B------:R-:W-:Y:S01]  /*40e0*/  IMAD.MOV.U32 R15, RZ, RZ, 0x2 ;  /* 0x00000002ff0f7424 */ /* 0x000fe200078e00ff */
[----:B------:R-:W-:Y:S01]  /*40f0*/  F2FP.F16.F32.PACK_AB R35, R92, R51 ;  /* 0x000000335c23723e */ /* 0x000fe200000000ff */
[----:B------:R-:W-:Y:S01]  /*4100*/  FADD R12, R34, R95 ;  /* 0x0000005f220c7221 */ /* 0x000fe20000000000 */
[----:B------:R-:W-:-:S02]  /*4110*/  F2FP.F16.F32.PACK_AB R34, R29, R22 ;  /* 0x000000161d22723e */ /* 0x000fc400000000ff */
[----:B------:R-:W-:Y:S02]  /*4120*/  F2FP.F16.F32.PACK_AB R29, R84, R39 ;  /* 0x00000027541d723e */ /* 0x000fe400000000ff */
[----:B------:R-:W-:Y:S02]  /*4130*/  F2FP.F16.F32.PACK_AB R37, R58, R55 ;  /* 0x000000373a25723e */ /* 0x000fe400000000ff */
[----:B------:R-:W-:Y:S02]  /*4140*/  F2FP.F16.F32.PACK_AB R48, R60, R61 ;  /* 0x0000003d3c30723e */ /* 0x000fe400000000ff */
[----:B------:R-:W-:Y:S02]  /*4150*/  F2FP.F16.F32.PACK_AB R50, R64, R57 ;  /* 0x000000394032723e */ /* 0x000fe400000000ff */
[----:B------:R-:W-:Y:S02]  /*4160*/  F2FP.F16.F32.PACK_AB R52, R68, R65 ;  /* 0x000000414434723e */ /* 0x000fe400000000ff */
        /* <DEDUP_REMOVED lines=10> */
[----:B------:R-:W-:-:S07]  /*4210*/  SHF.L.U32 R21, RZ, 0x1f, RZ ;  /* 0x0000001fff157819 */ /* 0x000fce00000006ff */
.L_x_23:
[----:B-1----:R1:W2:Y:S02]  /*4220*/  SYNCS.PHASECHK.TRANS64.TRYWAIT P1, [R2+URZ+0xd808], R21 ;  /* 0x00d80815020075a7 */ /* 0x0022a4000802017f */
[----:B--2---:R-:W-:Y:S05]  /*4230*/  @!P1 NANOSLEEP.SYNCS 0x989680 ;  /* 0x009896800000995d */ /* 0x004fea0003900000 */
[----:B------:R-:W2:Y:S02]  /*4240*/  @!P1 SYNCS.PHASECHK.TRANS64 P1, [R2+URZ+0xd808], R21 ;  /* 0x00d80815020095a7 */ /* 0x000ea4000802007f */
[----:B--2---:R-:W-:Y:S05]  /*4250*/  @!P1 BRA `(.L_x_23) ;  /* 0xfffffffc00f09947 */ /* 0x004fea000383ffff */
[----:B------:R-:W-:Y:S01]  /*4260*/  UIADD3 UR6, UR15, 0x300, URZ ;  /* 0x000003000f067890 */ /* 0x000fe2000fffe03f */
[----:B------:R-:W-:Y:S01]  /*4270*/  WARPGROUP.ARRIVE ;  /* 0x00000000000079c5 */ /* 0x000fe20000000000 */
[----:B------:R-:W-:Y:S01]  /*4280*/  UMOV UR7, 0xc0000010 ;  /* 0xc000001000077882 */ /* 0x000fe20000000000 */
[----:B------:R-:W-:Y:S01]  /*4290*/  UIADD3 UR8, UR15, 0x400, URZ ;  /* 0x000004000f087890 */ /* 0x000fe2000fffe03f */
[----:B------:R-:W-:Y:S01]  /*42a0*/  ISETP.GE.AND P1, PT, R20, 0x3, PT ;  /* 0x000000031400780c */ /* 0x000fe20003f26270 */
[----:B------:R-:W-:Y:S01]  /*42b0*/  UIADD3 UR10, UR15, 0x500, URZ ;  /* 0x000005000f0a7890 */ /* 0x000fe2000fffe03f */
[----:B------:R-:W-:Y:S01]  /*42c0*/  VIADD R18, R2, 0xd820 ;  /* 0x0000d82002127836 */ /* 0x000fe20000000000 */
[----:B------:R-:W-:Y:S01]  /*42d0*/  UMOV UR11, 0xc0000010 ;  /* 0xc0000010000b7882 */ /* 0x000fe20000000000 */
[----:B------:R-:W-:Y:S01]  /*42e0*/  IADD3 R14, R14, 0x80, RZ ;  /* 0x000000800e0e7810 */ /* 0x000fe20007ffe0ff */
[----:B------:R-:W-:Y:S01]  /*42f0*/  HGMMA.64x16x16.F32 R104, R24, gdesc[UR4].tnspB, RZ, !UPT, gsb0 ;  /* 0x4020000418687df0 */ /* 0x000fe2000c0008ff */
[----:B------:R-:W-:Y:S01]  /*4300*/  UMOV UR6, UR8 ;  /* 0x0000000800067c82 */ /* 0x000fe20008000000 */
[----:B------:R-:W-:Y:S01]  /*4310*/  UMOV UR7, 0xc0000010 ;  /* 0xc000001000077882 */ /* 0x000fe20000000000 */
[----:B------:R-:W-:Y:S01]  /*4320*/  UIADD3 UR8, UR15, 0x420, URZ ;  /* 0x000004200f087890 */ /* 0x000fe2000fffe03f */
[----:B-1----:R-:W-:Y:S01]  /*4330*/  PRMT R21, RZ, 0x654, R18 ;  /* 0x00000654ff157816 */ /* 0x002fe20000000012 */
[----:B------:R-:W-:Y:S01]  /*4340*/  VIADD R23, R20, 0xffffffff ;  /* 0xffffffff14177836 */ /* 0x000fe20000000000 */
[----:B------:R-:W-:-:S02]  /*4350*/  WARPGROUP.DEPBAR.LE gsb0, 0x0 ;  /* 0x00008000000079c5 */ /* 0x000fc40000010000 */
[----:B------:R-:W-:-:S06]  /*4360*/  WARPGROUP.ARRIVE ;  /* 0x00000000000079c5 */ /* 0x000fcc0000000000 */
[----:B------:R-:W-:Y:S01]  /*4370*/  HGMMA.64x16x16.F32 R96, R24, gdesc[UR4].tnspB, RZ, !UPT, gsb0 ;  /* 0x4020000418607df0 */ /* 0x000fe2000c0008ff */
[----:B------:R-:W-:Y:S01]  /*4380*/  UIADD3 UR6, UR15, 0x320, URZ ;  /* 0x000003200f067890 */ /* 0x000fe2000fffe03f */
[----:B------:R-:W-:Y:S01]  /*4390*/  UMOV UR7, 0xc0000010 ;  /* 0xc000001000077882 */ /* 0x000fe20000000000 */
[----:B------:R-:W-:Y:S02]  /*43a0*/  WARPGROUP.DEPBAR.LE gsb0, 0x0 ;  /* 0x00008000000079c5 */ /* 0x000fe40000010000 */
[----:B------:R-:W-:-:S06]  /*43b0*/  WARPGROUP.ARRIVE ;  /* 0x00000000000079c5 */ /* 0x000fcc0000000000 */
[----:B------:R-:W-:Y:S01]  /*43c0*/  HGMMA.64x16x16.F32 R88, R24, gdesc[UR8].tnspB, RZ, !UPT, gsb0 ;  /* 0x4020000818587df0 */ /* 0x000fe2000c0008ff */
[----:B------:R-:W-:Y:S01]  /*43d0*/  UIADD3 UR10, UR15, 0x520, URZ ;  /* 0x000005200f0a7890 */ /* 0x000fe2000fffe03f */
[----:B------:R-:W-:Y:S01]  /*43e0*/  UMOV UR11, 0xc0000010 ;  /* 0xc0000010000b7882 */ /* 0x000fe20000000000 */
[----:B------:R-:W-:Y:S02]  /*43f0*/  WARPGROUP.DEPBAR.LE gsb0, 0x0 ;  /* 0x00008000000079c5 */ /* 0x000fe40000010000 */
[----:B------:R-:W-:-:S06]  /*4400*/  WARPGROUP.ARRIVE ;  /* 0x00000000000079c5 */ /* 0x000fcc0000000000 */
[----:B------:R-:W-:Y:S01]  /*4410*/  HGMMA.64x16x16.F32 R104, R28, gdesc[UR4].tnspB, R104, gsb0 ;  /* 0x402000041c687df0 */ /* 0x000fe20008000868 */
[----:B------:R-:W-:Y:S01]  /*4420*/  UMOV UR6, UR8 ;  /* 0x0000000800067c82 */ /* 0x000fe20008000000 */
[----:B------:R-:W-:Y:S01]  /*4430*/  UMOV UR7, 0xc0000010 ;  /* 0xc000001000077882 */ /* 0x000fe20000000000 */
[----:B------:R-:W-:Y:S01]  /*4440*/  UIADD3 UR8, UR15, 0x440, URZ ;  /* 0x000004400f087890 */ /* 0x000fe2000fffe03f */
[----:B------:R-:W-:Y:S02]  /*4450*/  WARPGROUP.DEPBAR.LE gsb0, 0x0 ;  /* 0x00008000000079c5 */ /* 0x000fe40000010000 */
[----:B------:R-:W-:-:S06]  /*4460*/  WARPGROUP.ARRIVE ;  /* 0x00000000000079c5 */ /* 0x000fcc0000000000 */
[----:B------:R-:W-:Y:S01]  /*4470*/  HGMMA.64x16x16.F32 R96, R28, gdesc[UR4].tnspB, R96, gsb0 ;  /* 0x402000041c607df0 */ /* 0x000fe20008000860 */
[----:B------:R-:W-:Y:S01]  /*4480*/  UIADD3 UR6, UR15, 0x340, URZ ;  /* 0x000003400f067890 */ /* 0x000fe2000fffe03f */
[----:B------:R-:W-:Y:S01]  /*4490*/  UMOV UR7, 0xc0000010 ;  /* 0xc000001000077882 */ /* 0x000fe20000000000 */
        /* <DEDUP_REMOVED lines=90> */
[----:B------:R-:W-:Y:S02]  /*4a40*/  WARPGROUP.DEPBAR.LE gsb0, 0x0 ;  /* 0x00008000000079c5 */ /* 0x000fe40000010000 */
[----:B------:R-:W-:-:S06]  /*4a50*/  WARPGROUP.ARRIVE ;  /* 0x00000000000079c5 */ /* 0x000fcc0000000000 */
[----:B------:R-:W-:Y:S03]  /*4a60*/  HGMMA.64x16x16.F32 R96, R52, gdesc[UR4].tnspB, R96, gsb0 ;  /* 0x4020000434607df0 */ /* 0x000fe60008000860 */
[----:B------:R-:W-:Y:S02]  /*4a70*/  WARPGROUP.DEPBAR.LE gsb0, 0x0 ;  /* 0x00008000000079c5 */ /* 0x000fe40000010000 */
[----:B------:R-:W-:-:S06]  /*4a80*/  WARPGROUP.ARRIVE ;  /* 0x00000000000079c5 */ /* 0x000fcc0000000000 */
[----:B------:R-:W-:Y:S03]  /*4a90*/  HGMMA.64x16x16.F32 R88, R52, gdesc[UR8].tnspB, R88, gsb0 ;  /* 0x4020000834587df0 */ /* 0x000fe60008000858 */
[----:B------:R-:W-:Y:S02]  /*4aa0*/  WARPGROUP.DEPBAR.LE gsb0, 0x0 ;  /* 0x00008000000079c5 */ /* 0x000fe40000010000 */
[----:B------:R1:W-:Y:S01]  /*4ab0*/  SYNCS.ARRIVE.TRANS64.RED.A1T0 RZ, [R21+URZ], RZ ;  /* 0x000000ff15ff79a7 */ /* 0x0003e2000810043f */
[----:B------:R-:W-:Y:S05]  /*4ac0*/  @!P1 BRA `(.L_x_24) ;  /* 0x0000003400209947 */ /* 0x000fea0003800000 */
[----:B------:R-:W-:Y:S01]  /*4ad0*/  IMAD.MOV.U32 R113, RZ, RZ, R17 ;  /* 0x000000ffff717224 */ /* 0x000fe200078e0011 */
[----:B------:R-:W-:Y:S01]  /*4ae0*/  MOV R20, R23 ;  /* 0x0000001700147202 */ /* 0x000fe20000000f00 */
[----:B-1----:R-:W-:Y:S01]  /*4af0*/  IMAD.MOV.U32 R21, RZ, RZ, R19 ;  /* 0x000000ffff157224 */ /* 0x002fe200078e0013 */
[----:B------:R-:W-:Y:S01]  /*4b00*/  ULDC.64 UR22, c[0x0][0x198] ;  /* 0x0000660000167ab9 */ /* 0x000fe20000000a00 */
[----:B------:R-:W-:Y:S02]  /*4b10*/  IMAD.MOV.U32 R15, RZ, RZ, 0x2 ;  /* 0x00000002ff0f7424 */ /* 0x000fe400078e00ff */
[----:B------:R-:W-:Y:S02]  /*4b20*/  IMAD.MOV.U32 R7, RZ, RZ, 0x1 ;  /* 0x00000001ff077424 */ /* 0x000fe400078e00ff */
[----:B------:R-:W-:-:S07]  /*4b30*/  IMAD.MOV.U32 R4, RZ, RZ, RZ ;  /* 0x000000ffff047224 */ /* 0x000fce00078e00ff */
.L_x_36:
[C---:B------:R-:W-:Y:S01]  /*4b40*/  ISETP.GT.AND P1, PT, R20.reuse, 0x2, PT ;  /* 0x000000021400780c */ /* 0x040fe20003f24270 */
[----:B------:R-:W-:Y:S01]  /*4b50*/  IMAD R22, R15, 0x8, R2 ;  /* 0x000000080f167824 */ /* 0x000fe200078e0202 */
[----:B------:R-:W-:Y:S02]  /*4b60*/  IADD3 R20, R20, -0x1, RZ ;  /* 0xffffffff14147810 */ /* 0x000fe40007ffe0ff */
[----:B-1----:R-:W-:-:S09]  /*4b70*/  SHF.L.U32 R17, R4, 0x1f, RZ ;  /* 0x0000001f04117819 */ /* 0x002fd200000006ff */
.L_x_25:
[----:B-1----:R1:W2:Y:S02]  /*4b80*/  SYNCS.PHASECHK.TRANS64.TRYWAIT P2, [R22+URZ+0xd800], R17 ;  /* 0x00d80011160075a7 */ /* 0x0022a4000804017f */
[----:B--2---:R-:W-:Y:S05]  /*4b90*/  @!P2 NANOSLEEP.SYNCS 0x989680 ;  /* 0x009896800000a95d */ /* 0x004fea0003900000 */
[----:B------:R-:W2:Y:S02]  /*4ba0*/  @!P2 SYNCS.PHASECHK.TRANS64 P2, [R22+URZ+0xd800], R17 ;  /* 0x00d800111600a5a7 */ /* 0x000ea4000804007f */
[----:B--2---:R-:W-:Y:S05]  /*4bb0*/  @!P2 BRA `(.L_x_25) ;  /* 0xfffffffc00f0a947 */ /* 0x004fea000383ffff */
[----:B------:R-:W-:Y:S05]  /*4bc0*/  WARPSYNC.ALL ;  /* 0x0000000000007948 */ /* 0x000fea0003800000 */
[----:B------:R-:W-:Y:S01]  /*4bd0*/  R2UR UR46, R15 ;  /* 0x000000000f2e72ca */ /* 0x000fe200000e0000 */
[----:B------:R-:W-:Y:S01]  /*4be0*/  WARPGROUP.ARRIVE ;  /* 0x00000000000079c5 */ /* 0x000fe20000000000 */
[----:B------:R-:W-:Y:S01]  /*4bf0*/  UMOV UR47, 0xc0000010 ;  /* 0xc0000010002f7882 */ /* 0x000fe20000000000 */
[----:B------:R-:W-:Y:S01]  /*4c00*/  UMOV UR43, 0xc0000010 ;  /* 0xc0000010002b7882 */ /* 0x000fe20000000000 */
[----:B------:R-:W-:Y:S01]  /*4c10*/  UMOV UR7, 0xc0000010 ;  /* 0xc000001000077882 */ /* 0x000fe20000000000 */
[----:B------:R-:W-:-:S08]  /*4c20*/  ISETP.NE.AND P2, PT, R10, RZ, PT ;  /* 0x000000ff0a00720c */ /* 0x000fd00003f45270 */
[----:B------:R-:W-:-:S04]  /*4c30*/  UIMAD UR46, UR46, 0x300, UR14 ;  /* 0x000003002e2e78a4 */ /* 0x000fc8000f8e020e */
[----:B------:R-:W-:Y:S02]  /*4c40*/  UIADD3 UR42, UR46, 0x100, URZ ;  /* 0x000001002e2a7890 */ /* 0x000fe4000fffe03f */
[----:B------:R-:W-:-:S03]  /*4c50*/  UIADD3 UR6, UR46, 0x200, URZ ;  /* 0x000002002e067890 */ /* 0x000fc6000fffe03f */
[----:B------:R-:W-:Y:S03]  /*4c60*/  HGMMA.64x128x16.F32 R24, gdesc[UR44], RZ, !UPT, gsb0 ;  /* 0x01e000002c1879f0 */ /* 0x000fe6000c0008ff */
[----:B------:R-:W-:Y:S02]  /*4c70*/  WARPGROUP.DEPBAR.LE gsb0, 0x0 ;  /* 0x00008000000079c5 */ /* 0x000fe40000010000 */
[----:B------:R-:W-:-:S07]  /*4c80*/  WARPGROUP.ARRIVE ;  /* 0x00000000000079c5 */ /* 0x000fce0000000000 */
[----:B------:R-:W-:Y:S03]  /*4c90*/  HGMMA.64x128x16.F32 R24, gdesc[UR40], R24, gsb0 ;  /* 0x01e00000281879f0 */ /* 0x000fe60008000818 */
[----:B------:R-:W-:Y:S02]  /*4ca0*/  WARPGROUP.DEPBAR.LE gsb0, 0x0 ;  /* 0x00008000000079c5 */ /* 0x000fe40000010000 */
[----:B------:R-:W-:-:S07]  /*4cb0*/  WARPGROUP.ARRIVE ;  /* 0x00000000000079c5 */ /* 0x000fce0000000000 */
[----:B------:R-:W-:Y:S03]  /*4cc0*/  HGMMA.64x128x16.F32 R24, gdesc[UR4], R24, gsb0 ;  /* 0x01e00000041879f0 */ /* 0x000fe60008000818 */
[----:B------:R-:W-:Y:S02]  /*4cd0*/  WARPGROUP.DEPBAR.LE gsb0, 0x0 ;  /* 0x00008000000079c5 */ /* 0x000fe40000010000 */
[----:B------:R-:W-:Y:S05]  /*4ce0*/  @P2 BRA `(.L_x_26) ;  /* 0x0000000000c42947 */ /* 0x000fea0003800000 */
[----:B------:R-:W-:-:S13]  /*4cf0*/  ISETP.LT.OR P3, PT, R8, 0x1, !P0 ;  /* 0x000000010800780c */ /* 0x000fda0004761670 */
[----:B------:R-:W-:Y:S05]  /*4d00*/  @P3 BRA `(.L_x_27) ;  /* 0x0000000000b83947 */ /* 0x000fea0003800000 */
[----:B------:R-:W-:Y:S01]  /*4d10*/  ISETP.NE.AND P4, PT, R0, RZ, PT ;  /* 0x000000ff0000720c */ /* 0x000fe20003f85270 */
[----:B-1----:R-:W-:Y:S01]  /*4d20*/  IMAD R17, R5, 0x8, R2 ;  /* 0x0000000805117824 */ /* 0x002fe200078e0202 */
[----:B------:R-:W-:-:S11]  /*4d30*/  SHF.L.U32 R22, R6, 0x1f, RZ ;  /* 0x0000001f06167819 */ /* 0x000fd600000006ff */
.L_x_28:
        /* <DEDUP_REMOVED lines=10> */
.L_x_29:
[----:B------:R-:W-:Y:S01]  /*4de0*/  IMAD R19, R5, 0x3000, R2 ;  /* 0x0000300005137824 */ /* 0x000fe200078e0202 */
[----:B------:R-:W-:Y:S01]  /*4df0*/  R2UR UR35, R9 ;  /* 0x00000000092372ca */ /* 0x000fe200000e0000 */
[----:B------:R-:W-:Y:S01]  /*4e00*/  UIADD3 UR6, UP0, UR22, 0x1f0, URZ ;  /* 0x000001f016067890 */ /* 0x000fe2000ff1e03f */
[----:B------:R-:W-:Y:S01]  /*4e10*/  R2UR UR33, R17 ;  /* 0x00000000112172ca */ /* 0x000fe200000e0000 */
[----:B------:R-:W-:Y:S01]  /*4e20*/  UMOV UR24, 0x0 ;  /* 0x0000000000187882 */ /* 0x000fe20000000000 */
[----:B------:R-:W-:Y:S01]  /*4e30*/  R2UR UR8, R19 ;  /* 0x00000000130872ca */ /* 0x000fe200000e0000 */
[----:B------:R-:W-:Y:S01]  /*4e40*/  UIADD3.X UR7, URZ, UR23, URZ, UP0, !UPT ;  /* 0x000000173f077290 */ /* 0x000fe200087fe43f */
[----:B------:R-:W-:Y:S01]  /*4e50*/  IADD3 R5, R5, 0x1, RZ ;  /* 0x0000000105057810 */ /* 0x000fe20007ffe0ff */
[----:B------:R-:W-:Y:S01]  /*4e60*/  UMOV UR25, 0x10000000 ;  /* 0x1000000000197882 */ /* 0x000fe20000000000 */
[----:B------:R-:W-:Y:S01]  /*4e70*/  UMOV UR34, URZ ;  /* 0x0000003f00227c82 */ /* 0x000fe20008000000 */
[----:B------:R-:W-:Y:S01]  /*4e80*/  UMOV UR18, 0x10 ;  /* 0x0000001000127882 */ /* 0x000fe20000000000 */
[----:B------:R-:W-:Y:S01]  /*4e90*/  UMOV UR20, UR36 ;  /* 0x0000002400147c82 */ /* 0x000fe20008000000 */
[----:B------:R-:W-:Y:S01]  /*4ea0*/  UMOV UR21, UR37 ;  /* 0x0000002500157c82 */ /* 0x000fe20008000000 */
[----:B------:R-:W-:Y:S01]  /*4eb0*/  UMOV UR10, 0x20 ;  /* 0x00000020000a7882 */ /* 0x000fe20000000000 */
[----:B------:R-:W-:Y:S01]  /*4ec0*/  USHF.L.U32 UR35, UR35, 0x7, URZ ;  /* 0x0000000723237899 */ /* 0x000fe2000800063f */
[----:B------:R-:W-:Y:S01]  /*4ed0*/  ISETP.NE.AND P3, PT, R5, 0x4, PT ;  /* 0x000000040500780c */ /* 0x000fe20003f65270 */
[----:B------:R-:W-:-:S02]  /*4ee0*/  UIADD3 UR33, UR33, 0xd800, URZ ;  /* 0x0000d80021217890 */ /* 0x000fc4000fffe03f */
        /* <DEDUP_REMOVED lines=10> */
[----:B------:R-:W-:Y:S01]  /*4f90*/  UMOV UR9, UR33 ;  /* 0x0000002100097c82 */ /* 0x000fe20008000000 */
[----:B------:R-:W-:Y:S01]  /*4fa0*/  UMOV UR11, UR35 ;  /* 0x00000023000b7c82 */ /* 0x000fe20008000000 */
[----:B------:R2:W-:Y:S01]  /*4fb0*/  UTMALDG.4D [UR32], [UR6], desc[UR24] ;  /* 0x00001820060075b4 */ /* 0x0005e20008019000 */
[----:B------:R2:W-:Y:S01]  /*4fc0*/  UTMALDG.4D [UR16], [UR6], desc[UR24] ;  /* 0x00001810060075b4 */ /* 0x0005e20008019000 */
[----:B------:R2:W-:Y:S02]  /*4fd0*/  UTMALDG.4D [UR8], [UR6], desc[UR24] ;  /* 0x00001808060075b4 */ /* 0x0005e40008019000 */
[----:B--2---:R-:W-:Y:S01]  /*4fe0*/  NOP ;  /* 0x0000000000007918 */ /* 0x004fe20000000000 */
.L_x_27:
[----:B------:R-:W-:-:S07]  /*4ff0*/  VIADD R8, R8, 0xffffffff ;  /* 0xffffffff08087836 */ /* 0x000fce0000000000 */
.L_x_26:
[----:B------:R-:W-:Y:S01]  /*5000*/  VIADD R15, R15, 0x1 ;  /* 0x000000010f0f7836 */ /* 0x000fe20000000000 */
[----:B------:R-:W-:Y:S05]  /*5010*/  WARPSYNC.ALL ;  /* 0x0000000000007948 */ /* 0x000fea0003800000 */
[----:B------:R-:W-:-:S04]  /*5020*/  ISETP.NE.AND P3, PT, R15, 0x4, PT ;  /* 0x000000040f00780c */ /* 0x000fc80003f65270 */
[----:B-1----:R-:W-:Y:S02]  /*5030*/  SEL R17, RZ, 0x1, P3 ;  /* 0x00000001ff117807 */ /* 0x002fe40001800000 */
[----:B------:R-:W-:Y:S02]  /*5040*/  SEL R15, R15, RZ, P3 ;  /* 0x000000ff0f0f7207 */ /* 0x000fe40001800000 */
[----:B------:R-:W-:Y:S02]  /*5050*/  LOP3.LUT R4, R4, R17, RZ, 0x3c, !PT ;  /* 0x0000001104047212 */ /* 0x000fe400078e3cff */
[----:B------:R-:W-:Y:S01]  /*5060*/  FMNMX R22, R24, R113, !PT ;  /* 0x0000007118167209 */ /* 0x000fe20007800000 */
[----:B------:R-:W-:Y:S01]  /*5070*/  ULDC UR6, c[0x0][0x604] ;  /* 0x0001810000067ab9 */ /* 0x000fe20000000800 */
[----:B------:R-:W-:Y:S02]  /*5080*/  FMNMX R112, R26, R21, !PT ;  /* 0x000000151a707209 */ /* 0x000fe40007800000 */
[----:B------:R-:W-:-:S02]  /*5090*/  FMNMX R17, R25, R22, !PT ;  /* 0x0000001619117209 */ /* 0x000fc40007800000 */
[----:B------:R-:W-:Y:S02]  /*50a0*/  FMNMX R19, R27, R112, !PT ;  /* 0x000000701b137209 */ /* 0x000fe40007800000 */
[----:B------:R-:W-:Y:S02]  /*50b0*/  FMNMX R22, R28, R17, !PT ;  /* 0x000000111c167209 */ /* 0x000fe40007800000 */
[----:B------:R-:W-:Y:S02]  /*50c0*/  FMNMX R112, R30, R19, !PT ;  /* 0x000000131e707209 */ /* 0x000fe40007800000 */
[----:B------:R-:W-:Y:S02]  /*50d0*/  FMNMX R17, R29, R22, !PT ;  /* 0x000000161d117209 */ /* 0x000fe40007800000 */
        /* <DEDUP_REMOVED lines=56> */
[----:B------:R-:W-:-:S03]  /*5460*/  FMNMX R112, R87, R112, !PT ;  /* 0x0000007057707209 */ /* 0x000fc60007800000 */
[----:B------:R-:W1:Y:S04]  /*5470*/  SHFL.BFLY PT, R17, R22, 0x1, 0x1f ;  /* 0x0c201f0016117f89 */ /* 0x000e6800000e0000 */
[----:B------:R-:W2:Y:S01]  /*5480*/  SHFL.BFLY PT, R19, R112, 0x1, 0x1f ;  /* 0x0c201f0070137f89 */ /* 0x000ea200000e0000 */
[----:B-1----:R-:W-:Y:S02]  /*5490*/  FMNMX R23, R22, R17, !PT ;  /* 0x0000001116177209 */ /* 0x002fe40007800000 */
[----:B--2---:R-:W-:-:S03]  /*54a0*/  FMNMX R114, R112, R19, !PT ;  /* 0x0000001370727209 */ /* 0x004fc60007800000 */
[----:B------:R-:W1:Y:S04]  /*54b0*/  SHFL.BFLY PT, R116, R23, 0x2, 0x1f ;  /* 0x0c401f0017747f89 */ /* 0x000e6800000e0000 */
[----:B------:R-:W2:Y:S01]  /*54c0*/  SHFL.BFLY PT, R19, R114, 0x2, 0x1f ;  /* 0x0c401f0072137f89 */ /* 0x000ea200000e0000 */
[----:B-1----:R-:W-:Y:S02]  /*54d0*/  FMNMX R17, R23, R116, !PT ;  /* 0x0000007417117209 */ /* 0x002fe40007800000 */
[----:B--2---:R-:W-:Y:S01]  /*54e0*/  FMNMX R19, R114, R19, !PT ;  /* 0x0000001372137209 */ /* 0x004fe20007800000 */
[----:B------:R-:W-:Y:S01]  /*54f0*/  IMAD R114, R15, 0x8, R2 ;  /* 0x000000080f727824 */ /* 0x000fe200078e0202 */
[----:B------:R-:W-:Y:S02]  /*5500*/  FSETP.NEU.AND P3, PT, R17, -INF , PT ;  /* 0xff8000001100780b */ /* 0x000fe40003f6d000 */
[----:B------:R-:W-:-:S02]  /*5510*/  FSETP.NEU.AND P4, PT, R19, -INF , PT ;  /* 0xff8000001300780b */ /* 0x000fc40003f8d000 */
[----:B------:R-:W-:Y:S02]  /*5520*/  FSEL R118, R17, RZ, P3 ;  /* 0x000000ff11767208 */ /* 0x000fe40001800000 */
[----:B------:R-:W-:-:S03]  /*5530*/  FSEL R116, R19, RZ, P4 ;  /* 0x000000ff13747208 */ /* 0x000fc60002000000 */
[----:B------:R-:W-:Y:S01]  /*5540*/  FADD R22, -R118, R113 ;  /* 0x0000007176167221 */ /* 0x000fe20000000100 */
[C---:B------:R-:W-:Y:S02]  /*5550*/  IMAD R113, R7.reuse, 0x8, R18 ;  /* 0x0000000807717824 */ /* 0x040fe400078e0212 */
[----:B------:R-:W-:Y:S01]  /*5560*/  FADD R21, -R116, R21 ;  /* 0x0000001574157221 */ /* 0x000fe20000000100 */
[----:B------:R-:W-:Y:S01]  /*5570*/  IADD3 R7, R7, 0x1, RZ ;  /* 0x0000000107077810 */ /* 0x000fe20007ffe0ff */
[----:B------:R-:W-:Y:S02]  /*5580*/  FMUL R22, R22, UR6 ;  /* 0x0000000616167c20 */ /* 0x000fe40008400000 */
[----:B------:R-:W-:Y:S01]  /*5590*/  FMUL R21, R21, UR6 ;  /* 0x0000000615157c20 */ /* 0x000fe20008400000 */
[----:B------:R-:W-:Y:S02]  /*55a0*/  PRMT R113, RZ, 0x654, R113 ;  /* 0x00000654ff717816 */ /* 0x000fe40000000071 */
[----:B------:R-:W-:-:S02]  /*55b0*/  FSETP.GEU.AND P3, PT, R22, -126, PT ;  /* 0xc2fc00001600780b */ /* 0x000fc40003f6e000 */
[----:B------:R-:W-:Y:S01]  /*55c0*/  FSETP.GEU.AND P4, PT, R21, -126, PT ;  /* 0xc2fc00001500780b */ /* 0x000fe20003f8e000 */
[----:B------:R1:W-:Y:S02]  /*55d0*/  SYNCS.ARRIVE.TRANS64.RED.A1T0 RZ, [R113+URZ], RZ ;  /* 0x000000ff71ff79a7 */ /* 0x0003e4000810043f */
[----:B-1----:R-:W-:-:S08]  /*55e0*/  SHF.L.U32 R113, R4, 0x1f, RZ ;  /* 0x0000001f04717819 */ /* 0x002fd000000006ff */
[----:B------:R-:W-:Y:S02]  /*55f0*/  @!P3 FMUL R22, R22, 0.5 ;  /* 0x3f0000001616b820 */ /* 0x000fe40000400000 */
[----:B------:R-:W-:Y:S02]  /*5600*/  @!P4 FMUL R21, R21, 0.5 ;  /* 0x3f0000001515c820 */ /* 0x000fe40000400000 */
[----:B------:R-:W1:Y:S08]  /*5610*/  MUFU.EX2 R112, R22 ;  /* 0x0000001600707308 */ /* 0x000e700000000800 */
[----:B------:R-:W2:Y:S01]  /*5620*/  MUFU.EX2 R23, R21 ;  /* 0x0000001500177308 */ /* 0x000ea20000000800 */
[----:B-1----:R-:W-:Y:S01]  /*5630*/  @!P3 FMUL R112, R112, R112 ;  /* 0x000000707070b220 */ /* 0x002fe20000400000 */
[----:B------:R-:W-:-:S03]  /*5640*/  ISETP.NE.AND P3, PT, R7, 0x4, PT ;  /* 0x000000040700780c */ /* 0x000fc60003f65270 */
[-C--:B------:R-:W-:Y:S01]  /*5650*/  FMUL R104, R104, R112.reuse ;  /* 0x0000007068687220 */ /* 0x080fe20000400000 */
[-C--:B------:R-:W-:Y:S01]  /*5660*/  FMUL R105, R105, R112.reuse ;  /* 0x0000007069697220 */ /* 0x080fe20000400000 */
[-C--:B------:R-:W-:Y:S01]  /*5670*/  FMUL R108, R108, R112.reuse ;  /* 0x000000706c6c7220 */ /* 0x080fe20000400000 */
[-C--:B------:R-:W-:Y:S01]  /*5680*/  FMUL R109, R109, R112.reuse ;  /* 0x000000706d6d7220 */ /* 0x080fe20000400000 */
[----:B--2---:R-:W-:Y:S01]  /*5690*/  @!P4 FMUL R23, R23, R23 ;  /* 0x000000171717c220 */ /* 0x004fe20000400000 */
[-C--:B------:R-:W-:Y:S01]  /*56a0*/  FMUL R96, R96, R112.reuse ;  /* 0x0000007060607220 */ /* 0x080fe20000400000 */
[-C--:B------:R-:W-:Y:S01]  /*56b0*/  FMUL R97, R97, R112.reuse ;  /* 0x0000007061617220 */ /* 0x080fe20000400000 */
[-C--:B------:R-:W-:Y:S01]  /*56c0*/  FMUL R100, R100, R112.reuse ;  /* 0x0000007064647220 */ /* 0x080fe20000400000 */
[-C--:B------:R-:W-:Y:S01]  /*56d0*/  FMUL R101, R101, R112.reuse ;  /* 0x0000007065657220 */ /* 0x080fe20000400000 */
[-C--:B------:R-:W-:Y:S01]  /*56e0*/  FMUL R88, R88, R112.reuse ;  /* 0x0000007058587220 */ /* 0x080fe20000400000 */
[-C--:B------:R-:W-:Y:S01]  /*56f0*/  FMUL R89, R89, R112.reuse ;  /* 0x0000007059597220 */ /* 0x080fe20000400000 */
[-C--:B------:R-:W-:Y:S01]  /*5700*/  FMUL R92, R92, R112.reuse ;  /* 0x000000705c5c7220 */ /* 0x080fe20000400000 */
[----:B------:R-:W-:Y:S01]  /*5710*/  FMUL R93, R93, R112 ;  /* 0x000000705d5d7220 */ /* 0x000fe20000400000 */
[-C--:B------:R-:W-:Y:S01]  /*5720*/  FMUL R106, R106, R23.reuse ;  /* 0x000000176a6a7220 */ /* 0x080fe20000400000 */
        /* <DEDUP_REMOVED lines=10> */
[----:B------:R-:W-:-:S07]  /*57d0*/  FMUL R95, R95, R23 ;  /* 0x000000175f5f7220 */ /* 0x000fce0000400000 */
.L_x_30:
[----:B-1----:R1:W2:Y:S02]  /*57e0*/  SYNCS.PHASECHK.TRANS64.TRYWAIT P4, [R114+URZ+0xd800], R113 ;  /* 0x00d80071720075a7 */ /* 0x0022a4000808017f */
[----:B--2---:R-:W-:Y:S05]  /*57f0*/  @!P4 NANOSLEEP.SYNCS 0x989680 ;  /* 0x009896800000c95d */ /* 0x004fea0003900000 */
[----:B------:R-:W2:Y:S02]  /*5800*/  @!P4 SYNCS.PHASECHK.TRANS64 P4, [R114+URZ+0xd800], R113 ;  /* 0x00d800717200c5a7 */ /* 0x000ea4000808007f */
[----:B--2---:R-:W-:Y:S05]  /*5810*/  @!P4 BRA `(.L_x_30) ;  /* 0xfffffffc00f0c947 */ /* 0x004fea000383ffff */
[----:B------:R-:W-:Y:S01]  /*5820*/  ULDC UR7, c[0x0][0x604] ;  /* 0x0001810000077ab9 */ /* 0x000fe20000000800 */
[----:B------:R-:W-:Y:S01]  /*5830*/  R2UR UR6, R15 ;  /* 0x000000000f0672ca */ /* 0x000fe200000e0000 */
[----:B------:R-:W-:Y:S01]  /*5840*/  FMUL R22, R118, UR7 ;  /* 0x0000000776167c20 */ /* 0x000fe20008400000 */
[----:B------:R-:W-:Y:S01]  /*5850*/  FMUL R21, R116, UR7 ;  /* 0x0000000774157c20 */ /* 0x000fe20008400000 */
[----:B------:R-:W-:Y:S01]  /*5860*/  UMOV UR19, 0xc0000010 ;  /* 0xc000001000137882 */ /* 0x000fe20000000000 */
[----:B------:R-:W-:Y:S01]  /*5870*/  UMOV UR11, 0xc0000010 ;  /* 0xc0000010000b7882 */ /* 0x000fe20000000000 */
[--C-:B------:R-:W-:Y:S01]  /*5880*/  FFMA R115, R28, UR7, -R22.reuse ;  /* 0x000000071c737c23 */ /* 0x100fe20008000816 */
[--C-:B------:R-:W-:Y:S01]  /*5890*/  FFMA R117, R29, UR7, -R22.reuse ;  /* 0x000000071d757c23 */ /* 0x100fe20008000816 */
[--C-:B------:R-:W-:Y:S01]  /*58a0*/  FFMA R24, R24, UR7, -R22.reuse ;  /* 0x0000000718187c23 */ /* 0x100fe20008000816 */
[--C-:B------:R-:W-:Y:S01]  /*58b0*/  FFMA R25, R25, UR7, -R22.reuse ;  /* 0x0000000719197c23 */ /* 0x100fe20008000816 */
[--C-:B------:R-:W-:Y:S01]  /*58c0*/  FFMA R27, R27, UR7, -R21.reuse ;  /* 0x000000071b1b7c23 */ /* 0x100fe20008000815 */
[----:B------:R-:W-:Y:S01]  /*58d0*/  FSETP.GEU.AND P4, PT, R115, -126, PT ;  /* 0xc2fc00007300780b */ /* 0x000fe20003f8e000 */
[--C-:B------:R-:W-:Y:S01]  /*58e0*/  FFMA R26, R26, UR7, -R21.reuse ;  /* 0x000000071a1a7c23 */ /* 0x100fe20008000815 */
[----:B------:R-:W-:Y:S01]  /*58f0*/  FSETP.GEU.AND P6, PT, R24, -126, PT ;  /* 0xc2fc00001800780b */ /* 0x000fe20003fce000 */
[--C-:B------:R-:W-:Y:S01]  /*5900*/  FFMA R32, R32, UR7, -R22.reuse ;  /* 0x0000000720207c23 */ /* 0x100fe20008000816 */
[----:B------:R-:W-:Y:S01]  /*5910*/  FSETP.GEU.AND P5, PT, R25, -126, PT ;  /* 0xc2fc00001900780b */ /* 0x000fe20003fae000 */
[--C-:B------:R-:W-:Y:S01]  /*5920*/  FFMA R30, R30, UR7, -R21.reuse ;  /* 0x000000071e1e7c23 */ /* 0x100fe20008000815 */
[--C-:B------:R-:W-:Y:S01]  /*5930*/  FFMA R31, R31, UR7, -R21.reuse ;  /* 0x000000071f1f7c23 */ /* 0x100fe20008000815 */
[--C-:B------:R-:W-:Y:S01]  /*5940*/  FFMA R37, R37, UR7, -R22.reuse ;  /* 0x0000000725257c23 */ /* 0x100fe20008000816 */
[--C-:B------:R-:W-:Y:S01]  /*5950*/  FFMA R36, R36, UR7, -R22.reuse ;  /* 0x0000000724247c23 */ /* 0x100fe20008000816 */
[--C-:B------:R-:W-:Y:S01]  /*5960*/  FFMA R38, R38, UR7, -R21.reuse ;  /* 0x0000000726267c23 */ /* 0x100fe20008000815 */
[--C-:B------:R-:W-:Y:S01]  /*5970*/  FFMA R34, R34, UR7, -R21.reuse ;  /* 0x0000000722227c23 */ /* 0x100fe20008000815 */
[--C-:B------:R-:W-:Y:S01]  /*5980*/  FFMA R39, R39, UR7, -R21.reuse ;  /* 0x0000000727277c23 */ /* 0x100fe20008000815 */
[--C-:B------:R-:W-:Y:S01]  /*5990*/  FFMA R40, R40, UR7, -R22.reuse ;  /* 0x0000000728287c23 */ /* 0x100fe20008000816 */
[----:B------:R-:W-:Y:S01]  /*59a0*/  @!P4 FMUL R115, R115, 0.5 ;  /* 0x3f0000007373c820 */ /* 0x000fe20000400000 */
[--C-:B------:R-:W-:Y:S01]  /*59b0*/  FFMA R42, R42, UR7, -R21.reuse ;  /* 0x000000072a2a7c23 */ /* 0x100fe20008000815 */
[----:B------:R-:W-:Y:S01]  /*59c0*/  @!P6 FMUL R24, R24, 0.5 ;  /* 0x3f0000001818e820 */ /* 0x000fe20000400000 */
[--C-:B------:R-:W-:Y:S01]  /*59d0*/  FFMA R44, R44, UR7, -R22.reuse ;  /* 0x000000072c2c7c23 */ /* 0x100fe20008000816 */
[----:B------:R-:W2:Y:S01]  /*59e0*/  MUFU.EX2 R29, R115 ;  /* 0x00000073001d7308 */ /* 0x000ea20000000800 */
[----:B------:R-:W-:Y:S01]  /*59f0*/  @!P5 FMUL R25, R25, 0.5 ;  /* 0x3f0000001919d820 */ /* 0x000fe20000400000 */
[--C-:B------:R-:W-:Y:S01]  /*5a00*/  FFMA R47, R47, UR7, -R21.reuse ;  /* 0x000000072f2f7c23 */ /* 0x100fe20008000815 */
[--C-:B------:R-:W-:Y:S01]  /*5a10*/  FFMA R43, R43, UR7, -R21.reuse ;  /* 0x000000072b2b7c23 */ /* 0x100fe20008000815 */
[--C-:B------:R-:W-:Y:S01]  /*5a20*/  FFMA R46, R46, UR7, -R21.reuse ;  /* 0x000000072e2e7c23 */ /* 0x100fe20008000815 */
[--C-:B------:R-:W-:Y:S01]  /*5a30*/  FFMA R52, R52, UR7, -R22.reuse ;  /* 0x0000000734347c23 */ /* 0x100fe20008000816 */
[--C-:B------:R-:W-:Y:S01]  /*5a40*/  FFMA R48, R48, UR7, -R22.reuse ;  /* 0x0000000730307c23 */ /* 0x100fe20008000816 */
[--C-:B------:R-:W-:Y:S01]  /*5a50*/  FFMA R51, R51, UR7, -R21.reuse ;  /* 0x0000000733337c23 */ /* 0x100fe20008000815 */
[----:B-1----:R1:W3:Y:S01]  /*5a60*/  MUFU.EX2 R113, R24 ;  /* 0x0000001800717308 */ /* 0x0022e20000000800 */
[--C-:B------:R-:W-:Y:S01]  /*5a70*/  FFMA R53, R53, UR7, -R22.reuse ;  /* 0x0000000735357c23 */ /* 0x100fe20008000816 */
[--C-:B------:R-:W-:Y:S01]  /*5a80*/  FFMA R56, R56, UR7, -R22.reuse ;  /* 0x0000000738387c23 */ /* 0x100fe20008000816 */
[--C-:B------:R-:W-:Y:S01]  /*5a90*/  FFMA R54, R54, UR7, -R21.reuse ;  /* 0x0000000736367c23 */ /* 0x100fe20008000815 */
[--C-:B------:R-:W-:Y:S01]  /*5aa0*/  FFMA R55, R55, UR7, -R21.reuse ;  /* 0x0000000737377c23 */ /* 0x100fe20008000815 */
[--C-:B------:R-:W-:Y:S01]  /*5ab0*/  FFMA R61, R61, UR7, -R22.reuse ;  /* 0x000000073d3d7c23 */ /* 0x100fe20008000816 */
[--C-:B------:R-:W-:Y:S01]  /*5ac0*/  FFMA R60, R60, UR7, -R22.reuse ;  /* 0x000000073c3c7c23 */ /* 0x100fe20008000816 */
[--C-:B------:R-:W-:Y:S01]  /*5ad0*/  FFMA R62, R62, UR7, -R21.reuse ;  /* 0x000000073e3e7c23 */ /* 0x100fe20008000815 */
[----:B------:R4:W5:Y:S01]  /*5ae0*/  MUFU.EX2 R114, R25 ;  /* 0x0000001900727308 */ /* 0x0009620000000800 */
[----:B--2---:R-:W-:Y:S01]  /*5af0*/  @!P4 FMUL R29, R29, R29 ;  /* 0x0000001d1d1dc220 */ /* 0x004fe20000400000 */
[----:B------:R-:W-:Y:S01]  /*5b00*/  FSETP.GEU.AND P4, PT, R27, -126, PT ;  /* 0xc2fc00001b00780b */ /* 0x000fe20003f8e000 */
[--C-:B-1----:R-:W-:Y:S01]  /*5b10*/  FFMA R24, R33, UR7, -R22.reuse ;  /* 0x0000000721187c23 */ /* 0x102fe20008000816 */
[----:B------:R-:W-:Y:S01]  /*5b20*/  UIMAD UR6, UR6, 0x300, UR15 ;  /* 0x00000300060678a4 */ /* 0x000fe2000f8e020f */
[--C-:B------:R-:W-:Y:S01]  /*5b30*/  FFMA R58, R58, UR7, -R21.reuse ;  /* 0x000000073a3a7c23 */ /* 0x100fe20008000815 */
[--C-:B------:R-:W-:Y:S01]  /*5b40*/  FFMA R63, R63, UR7, -R21.reuse ;  /* 0x000000073f3f7c23 */ /* 0x100fe20008000815 */
[--C-:B------:R-:W-:Y:S01]  /*5b50*/  FFMA R64, R64, UR7, -R22.reuse ;  /* 0x0000000740407c23 */ /* 0x100fe20008000816 */
[----:B------:R-:W-:Y:S01]  /*5b60*/  UIADD3 UR8, UR6, 0x100, URZ ;  /* 0x0000010006087890 */ /* 0x000fe2000fffe03f */
[----:B---3--:R-:W-:Y:S01]  /*5b70*/  @!P6 FMUL R113, R113, R113 ;  /* 0x000000717171e220 */ /* 0x008fe20000400000 */
[----:B------:R-:W-:Y:S01]  /*5b80*/  FSETP.GEU.AND P6, PT, R117, -126, PT ;  /* 0xc2fc00007500780b */ /* 0x000fe20003fce000 */
[--C-:B----4-:R-:W-:Y:S01]  /*5b90*/  FFMA R25, R41, UR7, -R22.reuse ;  /* 0x0000000729197c23 */ /* 0x110fe20008000816 */
[----:B------:R-:W-:Y:S01]  /*5ba0*/  UMOV UR18, UR6 ;  /* 0x0000000600127c82 */ /* 0x000fe20008000000 */
[----:B------:R-:W-:Y:S01]  /*5bb0*/  UIADD3 UR10, UR6, 0x200, URZ ;  /* 0x00000200060a7890 */ /* 0x000fe2000fffe03f */
[--C-:B------:R-:W-:Y:S01]  /*5bc0*/  FFMA R68, R68, UR7, -R22.reuse ;  /* 0x0000000744447c23 */ /* 0x100fe20008000816 */
[----:B------:R-:W-:Y:S01]  /*5bd0*/  @!P4 FMUL R27, R27, 0.5 ;  /* 0x3f0000001b1bc820 */ /* 0x000fe20000400000 */
[----:B------:R-:W-:Y:S01]  /*5be0*/  UIADD3 UR12, UR6, 0x220, URZ ;  /* 0x00000220060c7890 */ /* 0x000fe2000fffe03f */
[----:B-----5:R-:W-:Y:S01]  /*5bf0*/  @!P5 FMUL R114, R114, R114 ;  /* 0x000000727272d220 */ /* 0x020fe20000400000 */
[----:B------:R-:W-:Y:S01]  /*5c00*/  FSETP.GEU.AND P5, PT, R26, -126, PT ;  /* 0xc2fc00001a00780b */ /* 0x000fe20003fae000 */
[----:B------:R-:W1:Y:S01]  /*5c10*/  MUFU.EX2 R116, R27 ;  /* 0x0000001b00747308 */ /* 0x000e620000000800 */
[--C-:B------:R-:W-:Y:S01]  /*5c20*/  FFMA R66, R66, UR7, -R21.reuse ;  /* 0x0000000742427c23 */ /* 0x100fe20008000815 */
[--C-:B------:R-:W-:Y:S01]  /*5c30*/  FFMA R69, R69, UR7, -R22.reuse ;  /* 0x0000000745457c23 */ /* 0x100fe20008000816 */
[--C-:B------:R-:W-:Y:S01]  /*5c40*/  FFMA R70, R70, UR7, -R21.reuse ;  /* 0x0000000746467c23 */ /* 0x100fe20008000815 */
[----:B------:R-:W-:Y:S01]  /*5c50*/  @!P6 FMUL R117, R117, 0.5 ;  /* 0x3f0000007575e820 */ /* 0x000fe20000400000 */
[--C-:B------:R-:W-:Y:S01]  /*5c60*/  FFMA R72, R72, UR7, -R22.reuse ;  /* 0x0000000748487c23 */ /* 0x100fe20008000816 */
[--C-:B------:R-:W-:Y:S01]  /*5c70*/  FFMA R75, R75, UR7, -R21.reuse ;  /* 0x000000074b4b7c23 */ /* 0x100fe20008000815 */
[--C-:B------:R-:W-:Y:S01]  /*5c80*/  FFMA R78, R78, UR7, -R21.reuse ;  /* 0x000000074e4e7c23 */ /* 0x100fe20008000815 */
[----:B------:R2:W3:Y:S01]  /*5c90*/  MUFU.EX2 R28, R117 ;  /* 0x00000075001c7308 */ /* 0x0004e20000000800 */
[----:B------:R-:W-:Y:S01]  /*5ca0*/  FFMA R85, R85, UR7, -R22 ;  /* 0x0000000755557c23 */ /* 0x000fe20008000816 */
[--C-:B------:R-:W-:Y:S01]  /*5cb0*/  FFMA R83, R83, UR7, -R21.reuse ;  /* 0x0000000753537c23 */ /* 0x100fe20008000815 */
[----:B------:R-:W-:Y:S01]  /*5cc0*/  FFMA R86, R86, UR7, -R21 ;  /* 0x0000000756567c23 */ /* 0x000fe20008000815 */
[----:B------:R-:W-:Y:S01]  /*5cd0*/  @!P5 FMUL R26, R26, 0.5 ;  /* 0x3f0000001a1ad820 */ /* 0x000fe20000400000 */
[----:B------:R-:W-:Y:S01]  /*5ce0*/  SEL R7, R7, RZ, P3 ;  /* 0x000000ff07077207 */ /* 0x000fe20001800000 */
[----:B------:R-:W-:-:S02]  /*5cf0*/  VIADD R15, R15, 0x1 ;  /* 0x000000010f0f7836 */ /* 0x000fc40000000000 */
[----:B------:R4:W5:Y:S01]  /*5d00*/  MUFU.EX2 R118, R26 ;  /* 0x0000001a00767308 */ /* 0x0009620000000800 */
[----:B-1----:R-:W-:Y:S01]  /*5d10*/  @!P4 FMUL R116, R116, R116 ;  /* 0x000000747474c220 */ /* 0x002fe20000400000 */
[----:B------:R-:W-:Y:S01]  /*5d20*/  FSETP.GEU.AND P4, PT, R32, -126, PT ;  /* 0xc2fc00002000780b */ /* 0x000fe20003f8e000 */
[--C-:B--2---:R-:W-:Y:S01]  /*5d30*/  FFMA R117, R73, UR7, -R22.reuse ;  /* 0x0000000749757c23 */ /* 0x104fe20008000816 */
[----:B------:R-:W-:Y:S01]  /*5d40*/  FFMA R73, R76, UR7, -R22 ;  /* 0x000000074c497c23 */ /* 0x000fe20008000816 */
[----:B---3--:R-:W-:Y:S01]  /*5d50*/  @!P6 FMUL R28, R28, R28 ;  /* 0x0000001c1c1ce220 */ /* 0x008fe20000400000 */
[----:B------:R-:W-:-:S04]  /*5d60*/  FSETP.GEU.AND P6, PT, R30, -126, PT ;  /* 0xc2fc00001e00780b */ /* 0x000fc80003fce000 */
[----:B----4-:R-:W-:-:S05]  /*5d70*/  F2FP.F16.F32.PACK_AB R26, R28, R29 ;  /* 0x0000001d1c1a723e */ /* 0x010fca00000000ff */
[----:B------:R-:W-:Y:S01]  /*5d80*/  @!P4 FMUL R32, R32, 0.5 ;  /* 0x3f0000002020c820 */ /* 0x000fe20000400000 */
[----:B-----5:R-:W-:Y:S01]  /*5d90*/  @!P5 FMUL R118, R118, R118 ;  /* 0x000000767676d220 */ /* 0x020fe20000400000 */
[----:B------:R-:W-:Y:S02]  /*5da0*/  FSETP.GEU.AND P5, PT, R31, -126, PT ;  /* 0xc2fc00001f00780b */ /* 0x000fe40003fae000 */
[----:B------:R-:W1:Y:S01]  /*5db0*/  MUFU.EX2 R33, R32 ;  /* 0x0000002000217308 */ /* 0x000e620000000800 */
[----:B------:R-:W-:Y:S01]  /*5dc0*/  FFMA R23, R23, R12, R118 ;  /* 0x0000000c17177223 */ /* 0x000fe20000000076 */
[----:B------:R-:W-:-:S06]  /*5dd0*/  @!P6 FMUL R30, R30, 0.5 ;  /* 0x3f0000001e1ee820 */ /* 0x000fcc0000400000 */
[----:B------:R-:W2:Y:S03]  /*5de0*/  MUFU.EX2 R115, R30 ;  /* 0x0000001e00737308 */ /* 0x000ea60000000800 */
[----:B------:R-:W-:-:S05]  /*5df0*/  @!P5 FMUL R31, R31, 0.5 ;  /* 0x3f0000001f1fd820 */ /* 0x000fca0000400000 */
[----:B------:R-:W3:Y:S01]  /*5e00*/  MUFU.EX2 R120, R31 ;  /* 0x0000001f00787308 */ /* 0x000ee20000000800 */
[----:B-1----:R-:W-:Y:S01]  /*5e10*/  @!P4 FMUL R33, R33, R33 ;  /* 0x000000212121c220 */ /* 0x002fe20000400000 */
[----:B------:R-:W-:Y:S01]  /*5e20*/  FSETP.GEU.AND P4, PT, R37, -126, PT ;  /* 0xc2fc00002500780b */ /* 0x000fe20003f8e000 */
[----:B--2---:R-:W-:Y:S01]  /*5e30*/  @!P6 FMUL R115, R115, R115 ;  /* 0x000000737373e220 */ /* 0x004fe20000400000 */
[----:B------:R-:W-:-:S11]  /*5e40*/  FSETP.GEU.AND P6, PT, R24, -126, PT ;  /* 0xc2fc00001800780b */ /* 0x000fd60003fce000 */
[----:B------:R-:W-:Y:S01]  /*5e50*/  @!P4 FMUL R37, R37, 0.5 ;  /* 0x3f0000002525c820 */ /* 0x000fe20000400000 */
[----:B---3--:R-:W-:Y:S01]  /*5e60*/  @!P5 FMUL R120, R120, R120 ;  /* 0x000000787878d220 */ /* 0x008fe20000400000 */
[----:B------:R-:W-:Y:S02]  /*5e70*/  FSETP.GEU.AND P5, PT, R36, -126, PT ;  /* 0xc2fc00002400780b */ /* 0x000fe40003fae000 */
[----:B------:R-:W1:Y:S02]  /*5e80*/  MUFU.EX2 R31, R37 ;  /* 0x00000025001f7308 */ /* 0x000e640000000800 */
[----:B------:R-:W-:Y:S01]  /*5e90*/  F2FP.F16.F32.PACK_AB R27, R120, R115 ;  /* 0x00000073781b723e */ /* 0x000fe200000000ff */
[----:B------:R-:W-:-:S05]  /*5ea0*/  @!P6 FMUL R24, R24, 0.5 ;  /* 0x3f0000001818e820 */ /* 0x000fca0000400000 */
[----:B------:R2:W3:Y:S03]  /*5eb0*/  MUFU.EX2 R30, R24 ;  /* 0x00000018001e7308 */ /* 0x0004e60000000800 */
[----:B------:R-:W-:-:S05]  /*5ec0*/  @!P5 FMUL R36, R36, 0.5 ;  /* 0x3f0000002424d820 */ /* 0x000fca0000400000 */
[----:B------:R-:W4:Y:S01]  /*5ed0*/  MUFU.EX2 R32, R36 ;  /* 0x0000002400207308 */ /* 0x000f220000000800 */
[----:B-1----:R-:W-:Y:S01]  /*5ee0*/  @!P4 FMUL R31, R31, R31 ;  /* 0x0000001f1f1fc220 */ /* 0x002fe20000400000 */
[----:B------:R-:W-:Y:S01]  /*5ef0*/  FSETP.GEU.AND P4, PT, R38, -126, PT ;  /* 0xc2fc00002600780b */ /* 0x000fe20003f8e000 */
[----:B--2---:R-:W-:Y:S01]  /*5f00*/  FFMA R24, R35, UR7, -R21 ;  /* 0x0000000723187c23 */ /* 0x004fe20008000815 */
[----:B---3--:R-:W-:Y:S01]  /*5f10*/  @!P6 FMUL R30, R30, R30 ;  /* 0x0000001e1e1ee220 */ /* 0x008fe20000400000 */
[----:B------:R-:W-:-:S10]  /*5f20*/  FSETP.GEU.AND P6, PT, R34, -126, PT ;  /* 0xc2fc00002200780b */ /* 0x000fd40003fce000 */
[----:B------:R-:W-:Y:S01]  /*5f30*/  @!P4 FMUL R38, R38, 0.5 ;  /* 0x3f0000002626c820 */ /* 0x000fe20000400000 */
[----:B----4-:R-:W-:Y:S01]  /*5f40*/  @!P5 FMUL R32, R32, R32 ;  /* 0x000000202020d220 */ /* 0x010fe20000400000 */
[----:B------:R-:W-:Y:S02]  /*5f50*/  FSETP.GEU.AND P5, PT, R24, -126, PT ;  /* 0xc2fc00001800780b */ /* 0x000fe40003fae000 */
[----:B------:R-:W1:Y:S01]  /*5f60*/  MUFU.EX2 R36, R38 ;  /* 0x0000002600247308 */ /* 0x000e620000000800 */
[----:B------:R-:W-:-:S07]  /*5f70*/  @!P6 FMUL R34, R34, 0.5 ;  /* 0x3f0000002222e820 */ /* 0x000fce0000400000 */
[----:B------:R-:W2:Y:S03]  /*5f80*/  MUFU.EX2 R122, R34 ;  /* 0x00000022007a7308 */ /* 0x000ea60000000800 */
[----:B------:R-:W-:-:S05]  /*5f90*/  @!P5 FMUL R24, R24, 0.5 ;  /* 0x3f0000001818d820 */ /* 0x000fca0000400000 */
[----:B------:R3:W4:Y:S01]  /*5fa0*/  MUFU.EX2 R37, R24 ;  /* 0x0000001800257308 */ /* 0x0007220000000800 */
[----:B-1----:R-:W-:Y:S01]  /*5fb0*/  @!P4 FMUL R36, R36, R36 ;  /* 0x000000242424c220 */ /* 0x002fe20000400000 */
[----:B------:R-:W-:Y:S01]  /*5fc0*/  FSETP.GEU.AND P4, PT, R25, -126, PT ;  /* 0xc2fc00001900780b */ /* 0x000fe20003f8e000 */
[----:B--2---:R-:W-:Y:S01]  /*5fd0*/  @!P6 FMUL R122, R122, R122 ;  /* 0x0000007a7a7ae220 */ /* 0x004fe20000400000 */
[----:B------:R-:W-:Y:S01]  /*5fe0*/  FSETP.GEU.AND P6, PT, R39, -126, PT ;  /* 0xc2fc00002700780b */ /* 0x000fe20003fce000 */
[----:B---3--:R-:W-:-:S10]  /*5ff0*/  FFMA R24, R45, UR7, -R22 ;  /* 0x000000072d187c23 */ /* 0x008fd40008000816 */
[----:B------:R-:W-:Y:S01]  /*6000*/  @!P4 FMUL R25, R25, 0.5 ;  /* 0x3f0000001919c820 */ /* 0x000fe20000400000 */
[----:B----4-:R-:W-:Y:S01]  /*6010*/  @!P5 FMUL R37, R37, R37 ;  /* 0x000000252525d220 */ /* 0x010fe20000400000 */
[----:B------:R-:W-:Y:S02]  /*6020*/  FSETP.GEU.AND P5, PT, R40, -126, PT ;  /* 0xc2fc00002800780b */ /* 0x000fe40003fae000 */
[----:B------:R1:W2:Y:S01]  /*6030*/  MUFU.EX2 R38, R25 ;  /* 0x0000001900267308 */ /* 0x0002a20000000800 */
[----:B------:R-:W-:-:S07]  /*6040*/  @!P6 FMUL R39, R39, 0.5 ;  /* 0x3f0000002727e820 */ /* 0x000fce0000400000 */
[----:B------:R-:W3:Y:S01]  /*6050*/  MUFU.EX2 R35, R39 ;  /* 0x0000002700237308 */ /* 0x000ee20000000800 */
[----:B-1----:R-:W-:Y:S02]  /*6060*/  FFMA R25, R50, UR7, -R21 ;  /* 0x0000000732197c23 */ /* 0x002fe40008000815 */
[----:B------:R-:W-:-:S05]  /*6070*/  @!P5 FMUL R40, R40, 0.5 ;  /* 0x3f0000002828d820 */ /* 0x000fca0000400000 */
[----:B------:R-:W1:Y:S01]  /*6080*/  MUFU.EX2 R41, R40 ;  /* 0x0000002800297308 */ /* 0x000e620000000800 */
[----:B--2---:R-:W-:Y:S01]  /*6090*/  @!P4 FMUL R38, R38, R38 ;  /* 0x000000262626c220 */ /* 0x004fe20000400000 */
[----:B------:R-:W-:Y:S01]  /*60a0*/  FSETP.GEU.AND P4, PT, R42, -126, PT ;  /* 0xc2fc00002a00780b */ /* 0x000fe20003f8e000 */
[----:B---3--:R-:W-:Y:S01]  /*60b0*/  @!P6 FMUL R35, R35, R35 ;  /* 0x000000232323e220 */ /* 0x008fe20000400000 */
[----:B------:R-:W-:-:S11]  /*60c0*/  FSETP.GEU.AND P6, PT, R44, -126, PT ;  /* 0xc2fc00002c00780b */ /* 0x000fd60003fce000 */
[----:B------:R-:W-:Y:S01]  /*60d0*/  @!P4 FMUL R42, R42, 0.5 ;  /* 0x3f0000002a2ac820 */ /* 0x000fe20000400000 */
[----:B-1----:R-:W-:Y:S01]  /*60e0*/  @!P5 FMUL R41, R41, R41 ;  /* 0x000000292929d220 */ /* 0x002fe20000400000 */
        /* <DEDUP_REMOVED lines=14> */
[----:B------:R-:W1:Y:S01]  /*61d0*/  MUFU.EX2 R42, R47 ;  /* 0x0000002f002a7308 */ /* 0x000e620000000800 */
[----:B------:R-:W-:-:S07]  /*61e0*/  @!P6 FMUL R43, R43, 0.5 ;  /* 0x3f0000002b2be820 */ /* 0x000fce0000400000 */
        /* <DEDUP_REMOVED lines=67> */
[----:B------:R-:W-:Y:S02]  /*6620*/  FSETP.GEU.AND P4, PT, R25, -126, PT ;  /* 0xc2fc00001900780b */ /* 0x000fe40003f8e000 */
[----:B---3--:R-:W-:Y:S01]  /*6630*/  F2FP.F16.F32.PACK_AB R24, R114, R113 ;  /* 0x000000717218723e */ /* 0x008fe200000000ff */
[----:B--2---:R-:W-:Y:S01]  /*6640*/  @!P6 FMUL R54, R54, R54 ;  /* 0x000000363636e220 */ /* 0x004fe20000400000 */
[----:B------:R-:W-:Y:S01]  /*6650*/  FSETP.GEU.AND P6, PT, R63, -126, PT ;  /* 0xc2fc00003f00780b */ /* 0x000fe20003fce000 */
[----:B------:R-:W-:-:S08]  /*6660*/  FFMA R113, R112, R13, R113 ;  /* 0x0000000d70717223 */ /* 0x000fd00000000071 */
[----:B------:R-:W-:Y:S01]  /*6670*/  @!P4 FMUL R25, R25, 0.5 ;  /* 0x3f0000001919c820 */ /* 0x000fe20000400000 */
[----:B------:R-:W-:Y:S01]  /*6680*/  FADD R114, R113, R114 ;  /* 0x0000007271727221 */ /* 0x000fe20000000000 */
[----:B----4-:R-:W-:Y:S01]  /*6690*/  @!P5 FMUL R61, R61, R61 ;  /* 0x0000003d3d3dd220 */ /* 0x010fe20000400000 */
[----:B------:R-:W-:Y:S01]  /*66a0*/  FSETP.GEU.AND P5, PT, R64, -126, PT ;  /* 0xc2fc00004000780b */ /* 0x000fe20003fae000 */
[----:B------:R1:W2:Y:S01]  /*66b0*/  MUFU.EX2 R62, R25 ;  /* 0x00000019003e7308 */ /* 0x0002a20000000800 */
[----:B------:R-:W-:Y:S01]  /*66c0*/  FADD R29, R114, R29 ;  /* 0x0000001d721d7221 */ /* 0x000fe20000000000 */
[----:B------:R-:W-:-:S03]  /*66d0*/  @!P6 FMUL R63, R63, 0.5 ;  /* 0x3f0000003f3fe820 */ /* 0x000fc60000400000 */
[----:B------:R-:W-:Y:S01]  /*66e0*/  FADD R28, R29, R28 ;  /* 0x0000001c1d1c7221 */ /* 0x000fe20000000000 */
[----:B------:R-:W-:Y:S01]  /*66f0*/  FFMA R29, R81, UR7, -R22 ;  /* 0x00000007511d7c23 */ /* 0x000fe20008000816 */
[----:B-1----:R-:W-:Y:S01]  /*6700*/  F2FP.F16.F32.PACK_AB R25, R116, R118 ;  /* 0x000000767419723e */ /* 0x002fe200000000ff */
[----:B------:R-:W1:Y:S01]  /*6710*/  MUFU.EX2 R58, R63 ;  /* 0x0000003f003a7308 */ /* 0x000e620000000800 */
[----:B------:R-:W-:-:S03]  /*6720*/  FADD R116, R23, R116 ;  /* 0x0000007417747221 */ /* 0x000fc60000000000 */
[----:B------:R-:W-:Y:S01]  /*6730*/  @!P5 FMUL R64, R64, 0.5 ;  /* 0x3f0000004040d820 */ /* 0x000fe20000400000 */
[----:B------:R-:W-:Y:S01]  /*6740*/  WARPGROUP.ARRIVE ;  /* 0x00000000000079c5 */ /* 0x000fe20000000000 */
[----:B------:R-:W-:Y:S01]  /*6750*/  FFMA R23, R79, UR7, -R21 ;  /* 0x000000074f177c23 */ /* 0x000fe20008000815 */
[----:B------:R-:W-:Y:S01]  /*6760*/  FADD R115, R116, R115 ;  /* 0x0000007374737221 */ /* 0x000fe20000000000 */
[----:B--2---:R-:W-:Y:S01]  /*6770*/  @!P4 FMUL R62, R62, R62 ;  /* 0x0000003e3e3ec220 */ /* 0x004fe20000400000 */
[----:B------:R2:W3:Y:S02]  /*6780*/  MUFU.EX2 R65, R64 ;  /* 0x0000004000417308 */ /* 0x0004e40000000800 */
[----:B------:R-:W-:Y:S01]  /*6790*/  HGMMA.64x16x16.F32 R104, R24, gdesc[UR16].tnspB, R104, gsb0 ;  /* 0x4020001018687df0 */ /* 0x000fe20008000868 */
[----:B------:R-:W-:Y:S01]  /*67a0*/  UMOV UR18, UR8 ;  /* 0x0000000800127c82 */ /* 0x000fe20008000000 */
[----:B------:R-:W-:Y:S01]  /*67b0*/  UMOV UR19, 0xc0000010 ;  /* 0xc000001000137882 */ /* 0x000fe20000000000 */
[----:B------:R-:W-:Y:S01]  /*67c0*/  UIADD3 UR8, UR6, 0x20, URZ ;  /* 0x0000002006087890 */ /* 0x000fe2000fffe03f */
[----:B------:R-:W-:Y:S01]  /*67d0*/  FSETP.GEU.AND P4, PT, R66, -126, PT ;  /* 0xc2fc00004200780b */ /* 0x000fe20003f8e000 */
[----:B------:R-:W-:Y:S01]  /*67e0*/  FADD R115, R115, R120 ;  /* 0x0000007873737221 */ /* 0x000fe20000000000 */
[----:B-1----:R-:W-:Y:S01]  /*67f0*/  @!P6 FMUL R58, R58, R58 ;  /* 0x0000003a3a3ae220 */ /* 0x002fe20000400000 */
[----:B------:R-:W-:Y:S01]  /*6800*/  FSETP.GEU.AND P6, PT, R68, -126, PT ;  /* 0xc2fc00004400780b */ /* 0x000fe20003fce000 */
[----:B--2---:R-:W-:Y:S01]  /*6810*/  FFMA R64, R67, UR7, -R21 ;  /* 0x0000000743407c23 */ /* 0x004fe20008000815 */
[----:B---3--:R-:W-:Y:S01]  /*6820*/  @!P5 FMUL R65, R65, R65 ;  /* 0x000000414141d220 */ /* 0x008fe20000400000 */
[----:B------:R-:W-:-:S07]  /*6830*/  FSETP.GEU.AND P5, PT, R69, -126, PT ;  /* 0xc2fc00004500780b */ /* 0x000fce0003fae000 */
[----:B------:R-:W-:-:S03]  /*6840*/  @!P4 FMUL R66, R66, 0.5 ;  /* 0x3f0000004242c820 */ /* 0x000fc60000400000 */
[----:B------:R-:W-:Y:S01]  /*6850*/  @!P6 FMUL R68, R68, 0.5 ;  /* 0x3f0000004444e820 */ /* 0x000fe20000400000 */
[----:B------:R-:W1:Y:S02]  /*6860*/  MUFU.EX2 R67, R66 ;  /* 0x0000004200437308 */ /* 0x000e640000000800 */
[----:B------:R-:W-:-:S06]  /*6870*/  @!P5 FMUL R69, R69, 0.5 ;  /* 0x3f0000004545d820 */ /* 0x000fcc0000400000 */
[----:B------:R2:W3:Y:S08]  /*6880*/  MUFU.EX2 R63, R68 ;  /* 0x00000044003f7308 */ /* 0x0004f00000000800 */
[----:B------:R-:W4:Y:S01]  /*6890*/  MUFU.EX2 R60, R69 ;  /* 0x00000045003c7308 */ /* 0x000f220000000800 */
[----:B--2---:R-:W-:Y:S01]  /*68a0*/  FFMA R68, R71, UR7, -R21 ;  /* 0x0000000747447c23 */ /* 0x004fe20008000815 */
[----:B-1----:R-:W-:Y:S01]  /*68b0*/  @!P4 FMUL R67, R67, R67 ;  /* 0x000000434343c220 */ /* 0x002fe20000400000 */
[----:B------:R-:W-:-:S02]  /*68c0*/  WARPGROUP.DEPBAR.LE gsb0, 0x0 ;  /* 0x00008000000079c5 */ /* 0x000fc40000010000 */
[----:B------:R-:W-:Y:S01]  /*68d0*/  WARPGROUP.ARRIVE ;  /* 0x00000000000079c5 */ /* 0x000fe20000000000 */
[----:B------:R-:W-:Y:S01]  /*68e0*/  FSETP.GEU.AND P4, PT, R68, -126, PT ;  /* 0xc2fc00004400780b */ /* 0x000fe20003f8e000 */
[----:B---3--:R-:W-:Y:S01]  /*68f0*/  @!P6 FMUL R63, R63, R63 ;  /* 0x0000003f3f3fe220 */ /* 0x008fe20000400000 */
[----:B------:R-:W-:-:S03]  /*6900*/  FSETP.GEU.AND P6, PT, R64, -126, PT ;  /* 0xc2fc00004000780b */ /* 0x000fc60003fce000 */
[----:B------:R-:W-:Y:S01]  /*6910*/  HGMMA.64x16x16.F32 R96, R24, gdesc[UR16].tnspB, R96, gsb0 ;  /* 0x4020001018607df0 */ /* 0x000fe20008000860 */
[----:B------:R-:W-:Y:S01]  /*6920*/  UMOV UR18, UR8 ;  /* 0x0000000800127c82 */ /* 0x000fe20008000000 */
[----:B------:R-:W-:Y:S01]  /*6930*/  UMOV UR19, 0xc0000010 ;  /* 0xc000001000137882 */ /* 0x000fe20000000000 */
[----:B------:R-:W-:Y:S01]  /*6940*/  UIADD3 UR8, UR6, 0x40, URZ ;  /* 0x0000004006087890 */ /* 0x000fe2000fffe03f */
[----:B----4-:R-:W-:Y:S01]  /*6950*/  @!P5 FMUL R60, R60, R60 ;  /* 0x0000003c3c3cd220 */ /* 0x010fe20000400000 */
[----:B------:R-:W-:-:S03]  /*6960*/  FSETP.GEU.AND P5, PT, R70, -126, PT ;  /* 0xc2fc00004600780b */ /* 0x000fc60003fae000 */
[----:B------:R-:W-:Y:S02]  /*6970*/  @!P4 FMUL R68, R68, 0.5 ;  /* 0x3f0000004444c820 */ /* 0x000fe40000400000 */
[----:B------:R-:W-:-:S04]  /*6980*/  @!P6 FMUL R64, R64, 0.5 ;  /* 0x3f0000004040e820 */ /* 0x000fc80000400000 */
[----:B------:R-:W1:Y:S04]  /*6990*/  MUFU.EX2 R68, R68 ;  /* 0x0000004400447308 */ /* 0x000e680000000800 */
[----:B------:R-:W-:-:S04]  /*69a0*/  @!P5 FMUL R70, R70, 0.5 ;  /* 0x3f0000004646d820 */ /* 0x000fc80000400000 */
[----:B------:R-:W2:Y:S08]  /*69b0*/  MUFU.EX2 R64, R64 ;  /* 0x0000004000407308 */ /* 0x000eb00000000800 */
[----:B------:R3:W4:Y:S01]  /*69c0*/  MUFU.EX2 R69, R70 ;  /* 0x0000004600457308 */ /* 0x0007220000000800 */
[----:B-1----:R-:W-:Y:S01]  /*69d0*/  @!P4 FMUL R68, R68, R68 ;  /* 0x000000444444c220 */ /* 0x002fe20000400000 */
[----:B------:R-:W-:Y:S01]  /*69e0*/  FSETP.GEU.AND P4, PT, R73, -126, PT ;  /* 0xc2fc00004900780b */ /* 0x000fe20003f8e000 */
[----:B--2---:R-:W-:Y:S01]  /*69f0*/  @!P6 FMUL R64, R64, R64 ;  /* 0x000000404040e220 */ /* 0x004fe20000400000 */
[----:B------:R-:W-:Y:S01]  /*6a00*/  FSETP.GEU.AND P6, PT, R72, -126, PT ;  /* 0xc2fc00004800780b */ /* 0x000fe20003fce000 */
[----:B---3--:R-:W-:Y:S01]  /*6a10*/  FFMA R70, R77, UR7, -R22 ;  /* 0x000000074d467c23 */ /* 0x008fe20008000816 */
[----:B------:R-:W-:-:S02]  /*6a20*/  WARPGROUP.DEPBAR.LE gsb0, 0x0 ;  /* 0x00008000000079c5 */ /* 0x000fc40000010000 */
[----:B------:R-:W-:-:S07]  /*6a30*/  WARPGROUP.ARRIVE ;  /* 0x00000000000079c5 */ /* 0x000fce0000000000 */
[----:B------:R-:W-:Y:S01]  /*6a40*/  @!P4 FMUL R73, R73, 0.5 ;  /* 0x3f0000004949c820 */ /* 0x000fe20000400000 */
[----:B----4-:R-:W-:Y:S01]  /*6a50*/  @!P5 FMUL R69, R69, R69 ;  /* 0x000000454545d220 */ /* 0x010fe20000400000 */
[----:B------:R-:W-:Y:S01]  /*6a60*/  FSETP.GEU.AND P5, PT, R117, -126, PT ;  /* 0xc2fc00007500780b */ /* 0x000fe20003fae000 */
[----:B------:R-:W-:Y:S01]  /*6a70*/  HGMMA.64x16x16.F32 R88, R24, gdesc[UR8].tnspB, R88, gsb0 ;  /* 0x4020000818587df0 */ /* 0x000fe20008000858 */
[----:B------:R-:W-:Y:S02]  /*6a80*/  UIADD3 UR10, UR6, 0x120, URZ ;  /* 0x00000120060a7890 */ /* 0x000fe4000fffe03f */
[----:B------:R-:W1:Y:S01]  /*6a90*/  MUFU.EX2 R73, R73 ;  /* 0x0000004900497308 */ /* 0x000e620000000800 */
[----:B------:R-:W-:Y:S01]  /*6aa0*/  UMOV UR11, 0xc0000010 ;  /* 0xc0000010000b7882 */ /* 0x000fe20000000000 */
[----:B------:R-:W-:-:S06]  /*6ab0*/  @!P6 FMUL R72, R72, 0.5 ;  /* 0x3f0000004848e820 */ /* 0x000fcc0000400000 */
[----:B------:R2:W3:Y:S01]  /*6ac0*/  MUFU.EX2 R66, R72 ;  /* 0x0000004800427308 */ /* 0x0004e20000000800 */
[----:B------:R-:W-:-:S07]  /*6ad0*/  @!P5 FMUL R117, R117, 0.5 ;  /* 0x3f0000007575d820 */ /* 0x000fce0000400000 */
[----:B------:R-:W4:Y:S01]  /*6ae0*/  MUFU.EX2 R71, R117 ;  /* 0x0000007500477308 */ /* 0x000f220000000800 */
[----:B--2---:R-:W-:Y:S01]  /*6af0*/  FFMA R72, R74, UR7, -R21 ;  /* 0x000000074a487c23 */ /* 0x004fe20008000815 */
[----:B-1----:R-:W-:Y:S01]  /*6b00*/  @!P4 FMUL R73, R73, R73 ;  /* 0x000000494949c220 */ /* 0x002fe20000400000 */
[----:B------:R-:W-:Y:S01]  /*6b10*/  FSETP.GEU.AND P4, PT, R75, -126, PT ;  /* 0xc2fc00004b00780b */ /* 0x000fe20003f8e000 */
[----:B---3--:R-:W-:Y:S01]  /*6b20*/  @!P6 FMUL R66, R66, R66 ;  /* 0x000000424242e220 */ /* 0x008fe20000400000 */
[----:B------:R-:W-:-:S11]  /*6b30*/  FSETP.GEU.AND P6, PT, R70, -126, PT ;  /* 0xc2fc00004600780b */ /* 0x000fd60003fce000 */
[----:B------:R-:W-:Y:S01]  /*6b40*/  @!P4 FMUL R75, R75, 0.5 ;  /* 0x3f0000004b4bc820 */ /* 0x000fe20000400000 */
[----:B----4-:R-:W-:Y:S01]  /*6b50*/  @!P5 FMUL R71, R71, R71 ;  /* 0x000000474747d220 */ /* 0x010fe20000400000 */
[----:B------:R-:W-:Y:S02]  /*6b60*/  FSETP.GEU.AND P5, PT, R72, -126, PT ;  /* 0xc2fc00004800780b */ /* 0x000fe40003fae000 */
[----:B------:R-:W1:Y:S01]  /*6b70*/  MUFU.EX2 R13, R75 ;  /* 0x0000004b000d7308 */ /* 0x000e620000000800 */
[----:B------:R-:W-:Y:S01]  /*6b80*/  @!P6 FMUL R70, R70, 0.5 ;  /* 0x3f0000004646e820 */ /* 0x000fe20000400000 */
[----:B------:R-:W-:Y:S02]  /*6b90*/  WARPGROUP.DEPBAR.LE gsb0, 0x0 ;  /* 0x00008000000079c5 */ /* 0x000fe40000010000 */
[----:B------:R-:W-:Y:S01]  /*6ba0*/  F2FP.F16.F32.PACK_AB R24, R30, R33 ;  /* 0x000000211e18723e */ /* 0x000fe200000000ff */
[----:B------:R-:W-:Y:S01]  /*6bb0*/  FADD R33, R28, R33 ;  /* 0x000000211c217221 */ /* 0x000fe20000000000 */
[----:B------:R-:W-:-:S02]  /*6bc0*/  F2FP.F16.F32.PACK_AB R26, R31, R32 ;  /* 0x000000201f1a723e */ /* 0x000fc400000000ff */
[----:B------:R-:W2:Y:S01]  /*6bd0*/  MUFU.EX2 R70, R70 ;  /* 0x0000004600467308 */ /* 0x000ea20000000800 */
[----:B------:R-:W-:Y:S02]  /*6be0*/  F2FP.F16.F32.PACK_AB R25, R37, R122 ;  /* 0x0000007a2519723e */ /* 0x000fe400000000ff */
[----:B------:R-:W-:Y:S01]  /*6bf0*/  @!P5 FMUL R72, R72, 0.5 ;  /* 0x3f0000004848d820 */ /* 0x000fe20000400000 */
[----:B------:R-:W-:Y:S01]  /*6c00*/  F2FP.F16.F32.PACK_AB R27, R35, R36 ;  /* 0x00000024231b723e */ /* 0x000fe200000000ff */
[----:B------:R-:W-:Y:S01]  /*6c10*/  FFMA R28, R80, UR7, -R22 ;  /* 0x00000007501c7c23 */ /* 0x000fe20008000816 */
[----:B------:R-:W-:Y:S01]  /*6c20*/  FADD R33, R33, R30 ;  /* 0x0000001e21217221 */ /* 0x000fe20000000000 */
[--C-:B------:R-:W-:Y:S01]  /*6c30*/  FFMA R30, R82, UR7, -R21.reuse ;  /* 0x00000007521e7c23 */ /* 0x100fe20008000815 */
[----:B------:R-:W-:Y:S01]  /*6c40*/  WARPGROUP.ARRIVE ;  /* 0x00000000000079c5 */ /* 0x000fe20000000000 */
[----:B------:R-:W3:Y:S01]  /*6c50*/  MUFU.EX2 R72, R72 ;  /* 0x0000004800487308 */ /* 0x000ee20000000800 */
[----:B-1----:R-:W-:Y:S01]  /*6c60*/  @!P4 FMUL R13, R13, R13 ;  /* 0x0000000d0d0dc220 */ /* 0x002fe20000400000 */
[----:B------:R-:W-:Y:S01]  /*6c70*/  FSETP.GEU.AND P4, PT, R28, -126, PT ;  /* 0xc2fc00001c00780b */ /* 0x000fe20003f8e000 */
[----:B------:R-:W-:Y:S01]  /*6c80*/  FADD R32, R33, R32 ;  /* 0x0000002021207221 */ /* 0x000fe20000000000 */
[----:B------:R-:W-:Y:S01]  /*6c90*/  FFMA R21, R87, UR7, -R21 ;  /* 0x0000000757157c23 */ /* 0x000fe20008000815 */
[----:B------:R-:W-:Y:S01]  /*6ca0*/  HGMMA.64x16x16.F32 R104, R24, gdesc[UR16].tnspB, R104, gsb0 ;  /* 0x4020001018687df0 */ /* 0x000fe20008000868 */
[----:B------:R-:W-:Y:S01]  /*6cb0*/  UMOV UR18, UR8 ;  /* 0x0000000800127c82 */ /* 0x000fe20008000000 */
[----:B------:R-:W-:Y:S01]  /*6cc0*/  UMOV UR19, 0xc0000010 ;  /* 0xc000001000137882 */ /* 0x000fe20000000000 */
[----:B------:R-:W-:Y:S01]  /*6cd0*/  UIADD3 UR8, UR6, 0x60, URZ ;  /* 0x0000006006087890 */ /* 0x000fe2000fffe03f */
[----:B--2---:R-:W-:Y:S01]  /*6ce0*/  @!P6 FMUL R70, R70, R70 ;  /* 0x000000464646e220 */ /* 0x004fe20000400000 */
[----:B------:R-:W-:Y:S01]  /*6cf0*/  FSETP.GEU.AND P6, PT, R78, -126, PT ;  /* 0xc2fc00004e00780b */ /* 0x000fe20003fce000 */
[----:B------:R-:W-:Y:S01]  /*6d00*/  FADD R32, R32, R31 ;  /* 0x0000001f20207221 */ /* 0x000fe20000000000 */
[----:B------:R-:W-:Y:S01]  /*6d10*/  FFMA R31, R84, UR7, -R22 ;  /* 0x00000007541f7c23 */ /* 0x000fe20008000816 */
[----:B------:R-:W-:Y:S01]  /*6d20*/  FADD R122, R115, R122 ;  /* 0x0000007a737a7221 */ /* 0x000fe20000000000 */
[----:B------:R-:W-:Y:S01]  /*6d30*/  UMOV UR7, 0xc0000010 ;  /* 0xc000001000077882 */ /* 0x000fe20000000000 */
[----:B------:R-:W-:Y:S01]  /*6d40*/  @!P4 FMUL R28, R28, 0.5 ;  /* 0x3f0000001c1cc820 */ /* 0x000fe20000400000 */
[----:B---3--:R-:W-:Y:S01]  /*6d50*/  @!P5 FMUL R72, R72, R72 ;  /* 0x000000484848d220 */ /* 0x008fe20000400000 */
[----:B------:R-:W-:Y:S01]  /*6d60*/  FSETP.GEU.AND P5, PT, R23, -126, PT ;  /* 0xc2fc00001700780b */ /* 0x000fe20003fae000 */
[----:B------:R-:W-:-:S03]  /*6d70*/  FADD R37, R122, R37 ;  /* 0x000000257a257221 */ /* 0x000fc60000000000 */
[----:B------:R-:W1:Y:S02]  /*6d80*/  MUFU.EX2 R28, R28 ;  /* 0x0000001c001c7308 */ /* 0x000e640000000800 */
[----:B------:R-:W-:Y:S01]  /*6d90*/  @!P6 FMUL R78, R78, 0.5 ;  /* 0x3f0000004e4ee820 */ /* 0x000fe20000400000 */
[----:B------:R-:W-:-:S04]  /*6da0*/  FADD R36, R37, R36 ;  /* 0x0000002425247221 */ /* 0x000fc80000000000 */
[----:B------:R-:W-:Y:S01]  /*6db0*/  FADD R36, R36, R35 ;  /* 0x0000002324247221 */ /* 0x000fe20000000000 */
[----:B------:R-:W2:Y:S01]  /*6dc0*/  MUFU.EX2 R12, R78 ;  /* 0x0000004e000c7308 */ /* 0x000ea20000000800 */
[----:B------:R-:W-:-:S07]  /*6dd0*/  @!P5 FMUL R23, R23, 0.5 ;  /* 0x3f0000001717d820 */ /* 0x000fce0000400000 */
[----:B------:R-:W3:Y:S01]  /*6de0*/  MUFU.EX2 R23, R23 ;  /* 0x0000001700177308 */ /* 0x000ee20000000800 */
[----:B-1----:R-:W-:Y:S01]  /*6df0*/  @!P4 FMUL R28, R28, R28 ;  /* 0x0000001c1c1cc220 */ /* 0x002fe20000400000 */
[----:B------:R-:W-:Y:S01]  /*6e00*/  FSETP.GEU.AND P4, PT, R31, -126, PT ;  /* 0xc2fc00001f00780b */ /* 0x000fe20003f8e000 */
[----:B--2---:R-:W-:Y:S01]  /*6e10*/  @!P6 FMUL R12, R12, R12 ;  /* 0x0000000c0c0ce220 */ /* 0x004fe20000400000 */
[----:B------:R-:W-:Y:S02]  /*6e20*/  WARPGROUP.DEPBAR.LE gsb0, 0x0 ;  /* 0x00008000000079c5 */ /* 0x000fe40000010000 */
[----:B------:R-:W-:Y:S01]  /*6e30*/  WARPGROUP.ARRIVE ;  /* 0x00000000000079c5 */ /* 0x000fe20000000000 */
[----:B------:R-:W-:-:S08]  /*6e40*/  FSETP.GEU.AND P6, PT, R29, -126, PT ;  /* 0xc2fc00001d00780b */ /* 0x000fd00003fce000 */
[----:B------:R-:W-:Y:S01]  /*6e50*/  @!P4 FMUL R31, R31, 0.5 ;  /* 0x3f0000001f1fc820 */ /* 0x000fe20000400000 */
[----:B---3--:R-:W-:Y:S01]  /*6e60*/  @!P5 FMUL R23, R23, R23 ;  /* 0x000000171717d220 */ /* 0x008fe20000400000 */
[----:B------:R-:W-:Y:S01]  /*6e70*/  HGMMA.64x16x16.F32 R96, R24, gdesc[UR8].tnspB, R96, gsb0 ;  /* 0x4020000818607df0 */ /* 0x000fe20008000860 */
[----:B------:R-:W-:Y:S01]  /*6e80*/  UMOV UR10, UR12 ;  /* 0x0000000c000a7c82 */ /* 0x000fe20008000000 */
[----:B------:R-:W-:Y:S01]  /*6e90*/  UMOV UR11, 0xc0000010 ;  /* 0xc0000010000b7882 */ /* 0x000fe20000000000 */
[----:B------:R-:W-:Y:S01]  /*6ea0*/  UIADD3 UR12, UR6, 0x240, URZ ;  /* 0x00000240060c7890 */ /* 0x000fe2000fffe03f */
[----:B------:R-:W-:Y:S01]  /*6eb0*/  FSETP.GEU.AND P5, PT, R85, -126, PT ;  /* 0xc2fc00005500780b */ /* 0x000fe20003fae000 */
[----:B------:R-:W1:Y:S01]  /*6ec0*/  MUFU.EX2 R31, R31 ;  /* 0x0000001f001f7308 */ /* 0x000e620000000800 */
[----:B------:R-:W-:-:S07]  /*6ed0*/  @!P6 FMUL R29, R29, 0.5 ;  /* 0x3f0000001d1de820 */ /* 0x000fce0000400000 */
[----:B------:R-:W2:Y:S04]  /*6ee0*/  MUFU.EX2 R29, R29 ;  /* 0x0000001d001d7308 */ /* 0x000ea80000000800 */
[----:B------:R-:W-:-:S04]  /*6ef0*/  @!P5 FMUL R85, R85, 0.5 ;  /* 0x3f0000005555d820 */ /* 0x000fc80000400000 */
[----:B------:R-:W3:Y:S01]  /*6f00*/  MUFU.EX2 R22, R85 ;  /* 0x0000005500167308 */ /* 0x000ee20000000800 */
[----:B-1----:R-:W-:Y:S01]  /*6f10*/  @!P4 FMUL R31, R31, R31 ;  /* 0x0000001f1f1fc220 */ /* 0x002fe20000400000 */
[----:B------:R-:W-:Y:S01]  /*6f20*/  FSETP.GEU.AND P4, PT, R21, -126, PT ;  /* 0xc2fc00001500780b */ /* 0x000fe20003f8e000 */
[----:B--2---:R-:W-:Y:S01]  /*6f30*/  @!P6 FMUL R29, R29, R29 ;  /* 0x0000001d1d1de220 */ /* 0x004fe20000400000 */
[----:B------:R-:W-:-:S11]  /*6f40*/  FSETP.GEU.AND P6, PT, R30, -126, PT ;  /* 0xc2fc00001e00780b */ /* 0x000fd60003fce000 */
[----:B------:R-:W-:Y:S01]  /*6f50*/  @!P4 FMUL R21, R21, 0.5 ;  /* 0x3f0000001515c820 */ /* 0x000fe20000400000 */
[----:B---3--:R-:W-:Y:S01]  /*6f60*/  @!P5 FMUL R22, R22, R22 ;  /* 0x000000161616d220 */ /* 0x008fe20000400000 */
[----:B------:R-:W-:Y:S01]  /*6f70*/  FSETP.GEU.AND P5, PT, R83, -126, PT ;  /* 0xc2fc00005300780b */ /* 0x000fe20003fae000 */
[----:B------:R-:W-:Y:S02]  /*6f80*/  WARPGROUP.DEPBAR.LE gsb0, 0x0 ;  /* 0x00008000000079c5 */ /* 0x000fe40000010000 */
[----:B------:R-:W-:Y:S01]  /*6f90*/  WARPGROUP.ARRIVE ;  /* 0x00000000000079c5 */ /* 0x000fe20000000000 */
[----:B------:R-:W-:Y:S01]  /*6fa0*/  @!P6 FMUL R30, R30, 0.5 ;  /* 0x3f0000001e1ee820 */ /* 0x000fe20000400000 */
[----:B------:R-:W1:Y:S04]  /*6fb0*/  MUFU.EX2 R21, R21 ;  /* 0x0000001500157308 */ /* 0x000e680000000800 */
[----:B------:R-:W-:Y:S01]  /*6fc0*/  HGMMA.64x16x16.F32 R88, R24, gdesc[UR8].tnspB, R88, gsb0 ;  /* 0x4020000818587df0 */ /* 0x000fe20008000858 */
[----:B------:R-:W-:Y:S01]  /*6fd0*/  UIADD3 UR10, UR6, 0x140, URZ ;  /* 0x00000140060a7890 */ /* 0x000fe2000fffe03f */
[----:B------:R-:W-:-:S02]  /*6fe0*/  UMOV UR11, 0xc0000010 ;  /* 0xc0000010000b7882 */ /* 0x000fc40000000000 */
[----:B------:R-:W2:Y:S01]  /*6ff0*/  MUFU.EX2 R30, R30 ;  /* 0x0000001e001e7308 */ /* 0x000ea20000000800 */
[----:B------:R-:W-:-:S07]  /*7000*/  @!P5 FMUL R83, R83, 0.5 ;  /* 0x3f0000005353d820 */ /* 0x000fce0000400000 */
[----:B------:R-:W3:Y:S01]  /*7010*/  MUFU.EX2 R83, R83 ;  /* 0x0000005300537308 */ /* 0x000ee20000000800 */
[----:B-1----:R-:W-:Y:S01]  /*7020*/  @!P4 FMUL R21, R21, R21 ;  /* 0x000000151515c220 */ /* 0x002fe20000400000 */
[----:B------:R-:W-:-:S04]  /*7030*/  ISETP.NE.AND P4, PT, R15, 0x4, PT ;  /* 0x000000040f00780c */ /* 0x000fc80003f85270 */
[----:B------:R-:W-:Y:S01]  /*7040*/  SEL R15, R15, RZ, P4 ;  /* 0x000000ff0f0f7207 */ /* 0x000fe20002000000 */
[----:B--2---:R-:W-:Y:S01]  /*7050*/  @!P6 FMUL R30, R30, R30 ;  /* 0x0000001e1e1ee220 */ /* 0x004fe20000400000 */
[----:B------:R-:W-:Y:S01]  /*7060*/  FSETP.GEU.AND P6, PT, R86, -126, PT ;  /* 0xc2fc00005600780b */ /* 0x000fe20003fce000 */
[----:B---3--:R-:W-:-:S12]  /*7070*/  @!P5 FMUL R83, R83, R83 ;  /* 0x000000535353d220 */ /* 0x008fd80000400000 */
[----:B------:R-:W-:-:S06]  /*7080*/  @!P6 FMUL R86, R86, 0.5 ;  /* 0x3f0000005656e820 */ /* 0x000fcc0000400000 */
[----:B------:R-:W1:Y:S01]  /*7090*/  MUFU.EX2 R86, R86 ;  /* 0x0000005600567308 */ /* 0x000e620000000800 */
[----:B------:R-:W-:Y:S02]  /*70a0*/  WARPGROUP.DEPBAR.LE gsb0, 0x0 ;  /* 0x00008000000079c5 */ /* 0x000fe40000010000 */
[----:B------:R-:W-:Y:S01]  /*70b0*/  F2FP.F16.F32.PACK_AB R24, R38, R41 ;  /* 0x000000292618723e */ /* 0x000fe200000000ff */
[----:B------:R-:W-:Y:S01]  /*70c0*/  FADD R41, R32, R41 ;  /* 0x0000002920297221 */ /* 0x000fe20000000000 */
[----:B------:R-:W-:Y:S02]  /*70d0*/  F2FP.F16.F32.PACK_AB R26, R39, R34 ;  /* 0x00000022271a723e */ /* 0x000fe400000000ff */
[----:B------:R-:W-:Y:S01]  /*70e0*/  F2FP.F16.F32.PACK_AB R25, R44, R45 ;  /* 0x0000002d2c19723e */ /* 0x000fe200000000ff */
[----:B------:R-:W-:Y:S01]  /*70f0*/  FADD R45, R36, R45 ;  /* 0x0000002d242d7221 */ /* 0x000fe20000000000 */
[----:B------:R-:W-:Y:S01]  /*7100*/  F2FP.F16.F32.PACK_AB R27, R42, R43 ;  /* 0x0000002b2a1b723e */ /* 0x000fe200000000ff */
[----:B------:R-:W-:-:S02]  /*7110*/  FADD R41, R41, R38 ;  /* 0x0000002629297221 */ /* 0x000fc40000000000 */
[----:B------:R-:W-:Y:S01]  /*7120*/  FADD R44, R45, R44 ;  /* 0x0000002c2d2c7221 */ /* 0x000fe20000000000 */
[----:B------:R-:W-:Y:S01]  /*7130*/  WARPGROUP.ARRIVE ;  /* 0x00000000000079c5 */ /* 0x000fe20000000000 */
[----:B------:R-:W-:Y:S02]  /*7140*/  FADD R34, R41, R34 ;  /* 0x0000002229227221 */ /* 0x000fe40000000000 */
[----:B------:R-:W-:Y:S01]  /*7150*/  FADD R43, R44, R43 ;  /* 0x0000002b2c2b7221 */ /* 0x000fe20000000000 */
[----:B-1----:R-:W-:Y:S01]  /*7160*/  @!P6 FMUL R86, R86, R86 ;  /* 0x000000565656e220 */ /* 0x002fe20000400000 */
[----:B------:R-:W-:Y:S01]  /*7170*/  FADD R39, R34, R39 ;  /* 0x0000002722277221 */ /* 0x000fe20000000000 */
[----:B------:R-:W-:Y:S01]  /*7180*/  HGMMA.64x16x16.F32 R104, R24, gdesc[UR16].tnspB, R104, gsb0 ;  /* 0x4020001018687df0 */ /* 0x000fe20008000868 */
[----:B------:R-:W-:Y:S01]  /*7190*/  UMOV UR18, UR8 ;  /* 0x0000000800127c82 */ /* 0x000fe20008000000 */
[----:B------:R-:W-:Y:S01]  /*71a0*/  UMOV UR19, 0xc0000010 ;  /* 0xc000001000137882 */ /* 0x000fe20000000000 */
[----:B------:R-:W-:Y:S01]  /*71b0*/  UIADD3 UR8, UR6, 0x80, URZ ;  /* 0x0000008006087890 */ /* 0x000fe2000fffe03f */
[----:B------:R-:W-:Y:S01]  /*71c0*/  FADD R42, R43, R42 ;  /* 0x0000002a2b2a7221 */ /* 0x000fe20000000000 */
[----:B------:R-:W-:-:S02]  /*71d0*/  WARPGROUP.DEPBAR.LE gsb0, 0x0 ;  /* 0x00008000000079c5 */ /* 0x000fc40000010000 */
        /* <DEDUP_REMOVED lines=21> */
[----:B------:R-:W-:Y:S02]  /*7330*/  FADD R50, R53, R50 ;  /* 0x0000003235327221 */ /* 0x000fe40000000000 */
        /* <DEDUP_REMOVED lines=91> */
[----:B------:R-:W-:-:S04]  /*78f0*/  FADD R23, R12, R23 ;  /* 0x000000170c177221 */ /* 0x000fc80000000000 */
[----:B------:R-:W-:-:S04]  /*7900*/  FADD R23, R23, R30 ;  /* 0x0000001e17177221 */ /* 0x000fc80000000000 */
[----:B------:R-:W-:-:S04]  /*7910*/  FADD R23, R23, R83 ;  /* 0x0000005317177221 */ /* 0x000fc80000000000 */
[----:B------:R-:W-:-:S04]  /*7920*/  FADD R23, R23, R86 ;  /* 0x0000005617177221 */ /* 0x000fc80000000000 */
[----:B------:R-:W-:Y:S01]  /*7930*/  FADD R12, R23, R21 ;  /* 0x00000015170c7221 */ /* 0x000fe20000000000 */
[----:B------:R-:W-:Y:S02]  /*7940*/  WARPGROUP.DEPBAR.LE gsb0, 0x0 ;  /* 0x00008000000079c5 */ /* 0x000fe40000010000 */
[----:B------:R-:W-:-:S06]  /*7950*/  WARPGROUP.ARRIVE ;  /* 0x00000000000079c5 */ /* 0x000fcc0000000000 */
[----:B------:R-:W-:Y:S01]  /*7960*/  HGMMA.64x16x16.F32 R96, R24, gdesc[UR8].tnspB, R96, gsb0 ;  /* 0x4020000818607df0 */ /* 0x000fe20008000860 */
[----:B------:R-:W-:Y:S01]  /*7970*/  UMOV UR10, UR12 ;  /* 0x0000000c000a7c82 */ /* 0x000fe20008000000 */
[----:B------:R-:W-:Y:S01]  /*7980*/  UMOV UR11, 0xc0000010 ;  /* 0xc0000010000b7882 */ /* 0x000fe20000000000 */
[----:B------:R-:W-:Y:S02]  /*7990*/  WARPGROUP.DEPBAR.LE gsb0, 0x0 ;  /* 0x00008000000079c5 */ /* 0x000fe40000010000 */
[----:B------:R-:W-:-:S06]  /*79a0*/  WARPGROUP.ARRIVE ;  /* 0x00000000000079c5 */ /* 0x000fcc0000000000 */
[----:B------:R-:W-:Y:S01]  /*79b0*/  HGMMA.64x16x16.F32 R88, R24, gdesc[UR8].tnspB, R88, gsb0 ;  /* 0x4020000818587df0 */ /* 0x000fe20008000858 */
[----:B------:R-:W-:Y:S01]  /*79c0*/  UIADD3 UR10, UR6, 0x1e0, URZ ;  /* 0x000001e0060a7890 */ /* 0x000fe2000fffe03f */
[----:B------:R-:W-:Y:S01]  /*79d0*/  UMOV UR11, 0xc0000010 ;  /* 0xc0000010000b7882 */ /* 0x000fe20000000000 */
[----:B------:R-:W-:Y:S01]  /*79e0*/  UIADD3 UR6, UR6, 0x2e0, URZ ;  /* 0x000002e006067890 */ /* 0x000fe2000fffe03f */
[----:B------:R-:W-:Y:S02]  /*79f0*/  WARPGROUP.DEPBAR.LE gsb0, 0x0 ;  /* 0x00008000000079c5 */ /* 0x000fe40000010000 */
[----:B------:R-:W-:Y:S01]  /*7a00*/  F2FP.F16.F32.PACK_AB R24, R29, R28 ;  /* 0x0000001c1d18723e */ /* 0x000fe200000000ff */
[----:B------:R-:W-:Y:S01]  /*7a10*/  FADD R28, R73, R28 ;  /* 0x0000001c491c7221 */ /* 0x000fe20000000000 */
[----:B------:R-:W-:Y:S02]  /*7a20*/  F2FP.F16.F32.PACK_AB R26, R22, R31 ;  /* 0x0000001f161a723e */ /* 0x000fe400000000ff */
[----:B------:R-:W-:Y:S01]  /*7a30*/  F2FP.F16.F32.PACK_AB R25, R83, R30 ;  /* 0x0000001e5319723e */ /* 0x000fe200000000ff */
[----:B------:R-:W-:Y:S01]  /*7a40*/  FADD R28, R28, R29 ;  /* 0x0000001d1c1c7221 */ /* 0x000fe20000000000 */
[----:B------:R-:W-:-:S03]  /*7a50*/  F2FP.F16.F32.PACK_AB R27, R21, R86 ;  /* 0x00000056151b723e */ /* 0x000fc600000000ff */
[----:B------:R-:W-:Y:S01]  /*7a60*/  FADD R13, R28, R31 ;  /* 0x0000001f1c0d7221 */ /* 0x000fe20000000000 */
[----:B------:R-:W-:-:S03]  /*7a70*/  WARPGROUP.ARRIVE ;  /* 0x00000000000079c5 */ /* 0x000fc60000000000 */
[----:B------:R-:W-:-:S03]  /*7a80*/  FADD R13, R13, R22 ;  /* 0x000000160d0d7221 */ /* 0x000fc60000000000 */
[----:B------:R-:W-:Y:S03]  /*7a90*/  HGMMA.64x16x16.F32 R104, R24, gdesc[UR16].tnspB, R104, gsb0 ;  /* 0x4020001018687df0 */ /* 0x000fe60008000868 */
[----:B------:R-:W-:Y:S02]  /*7aa0*/  WARPGROUP.DEPBAR.LE gsb0, 0x0 ;  /* 0x00008000000079c5 */ /* 0x000fe40000010000 */
[----:B------:R-:W-:-:S06]  /*7ab0*/  WARPGROUP.ARRIVE ;  /* 0x00000000000079c5 */ /* 0x000fcc0000000000 */
[----:B------:R-:W-:Y:S03]  /*7ac0*/  HGMMA.64x16x16.F32 R96, R24, gdesc[UR8].tnspB, R96, gsb0 ;  /* 0x4020000818607df0 */ /* 0x000fe60008000860 */
[----:B------:R-:W-:Y:S02]  /*7ad0*/  WARPGROUP.DEPBAR.LE gsb0, 0x0 ;  /* 0x00008000000079c5 */ /* 0x000fe40000010000 */
[----:B------:R-:W-:-:S06]  /*7ae0*/  WARPGROUP.ARRIVE ;  /* 0x00000000000079c5 */ /* 0x000fcc0000000000 */
[----:B------:R-:W-:Y:S03]  /*7af0*/  HGMMA.64x16x16.F32 R88, R24, gdesc[UR4].tnspB, R88, gsb0 ;  /* 0x4020000418587df0 */ /* 0x000fe60008000858 */
[----:B------:R-:W-:Y:S02]  /*7b00*/  WARPGROUP.DEPBAR.LE gsb0, 0x0 ;  /* 0x00008000000079c5 */ /* 0x000fe40000010000 */
[C---:B------:R-:W-:Y:S01]  /*7b10*/  IMAD R24, R7.reuse, 0x8, R18 ;  /* 0x0000000807187824 */ /* 0x040fe200078e0212 */
[----:B------:R-:W-:Y:S02]  /*7b20*/  IADD3 R7, R7, 0x1, RZ ;  /* 0x0000000107077810 */ /* 0x000fe40007ffe0ff */
[----:B------:R-:W-:Y:S02]  /*7b30*/  SEL R25, RZ, 0x1, P4 ;  /* 0x00000001ff197807 */ /* 0x000fe40002000000 */
[----:B------:R-:W-:-:S02]  /*7b40*/  PRMT R24, RZ, 0x654, R24 ;  /* 0x00000654ff187816 */ /* 0x000fc40000000018 */
[C---:B------:R-:W-:Y:S02]  /*7b50*/  ISETP.NE.AND P3, PT, R7.reuse, 0x4, PT ;  /* 0x000000040700780c */ /* 0x040fe40003f65270 */
[----:B------:R1:W-:Y:S01]  /*7b60*/  SYNCS.ARRIVE.TRANS64.RED.A1T0 RZ, [R24+URZ], RZ ;  /* 0x000000ff18ff79a7 */ /* 0x0003e2000810043f */
[----:B------:R-:W-:Y:S02]  /*7b70*/  LOP3.LUT R4, R4, R25, RZ, 0x3c, !PT ;  /* 0x0000001904047212 */ /* 0x000fe400078e3cff */
[----:B------:R-:W-:Y:S01]  /*7b80*/  SEL R7, R7, RZ, P3 ;  /* 0x000000ff07077207 */ /* 0x000fe20001800000 */
[----:B------:R-:W-:Y:S07]  /*7b90*/  @P2 BRA `(.L_x_31) ;  /* 0x0000000000d82947 */ /* 0x000fee0003800000 */
[----:B------:R-:W-:Y:S01]  /*7ba0*/  ISETP.LT.OR P2, PT, R8, 0x1, !P0 ;  /* 0x000000010800780c */ /* 0x000fe20004741670 */
[----:B------:R-:W-:-:S12]  /*7bb0*/  BSSY B0, `(.L_x_32) ;  /* 0x0000033000007945 */ /* 0x000fd80003800000 */
[----:B------:R-:W-:Y:S05]  /*7bc0*/  @P2 BRA `(.L_x_33) ;  /* 0x0000000000c42947 */ /* 0x000fea0003800000 */
[----:B------:R-:W-:Y:S01]  /*7bd0*/  ISETP.NE.AND P3, PT, R0, RZ, PT ;  /* 0x000000ff0000720c */ /* 0x000fe20003f65270 */
[----:B------:R-:W-:Y:S01]  /*7be0*/  IMAD R21, R5, 0x8, R2 ;  /* 0x0000000805157824 */ /* 0x000fe200078e0202 */
[----:B------:R-:W-:-:S11]  /*7bf0*/  SHF.L.U32 R22, R6, 0x1f, RZ ;  /* 0x0000001f06167819 */ /* 0x000fd600000006ff */
.L_x_34:
[----:B--2---:R2:W3:Y:S02]  /*7c00*/  SYNCS.PHASECHK.TRANS64.TRYWAIT P2, [R21+URZ+0xd820], R22 ;  /* 0x00d82016150075a7 */ /* 0x0044e4000804017f */
[----:B---3--:R-:W-:Y:S05]  /*7c10*/  @!P2 NANOSLEEP.SYNCS 0x989680 ;  /* 0x009896800000a95d */ /* 0x008fea0003900000 */
[----:B------:R-:W3:Y:S02]  /*7c20*/  @!P2 SYNCS.PHASECHK.TRANS64 P2, [R21+URZ+0xd820], R22 ;  /* 0x00d820161500a5a7 */ /* 0x000ee4000804007f */
[----:B---3--:R-:W-:Y:S05]  /*7c30*/  @!P2 BRA `(.L_x_34) ;  /* 0xfffffffc00f0a947 */ /* 0x008fea000383ffff */
[----:B------:R-:W-:Y:S05]  /*7c40*/  @P3 BRA `(.L_x_35) ;  /* 0x0000000000143947 */ /* 0x000fea0003800000 */
[----:B------:R-:W-:Y:S01]  /*7c50*/  LOP3.LUT P2, RZ, R16, 0x1f, RZ, 0xc0, !PT ;  /* 0x0000001f10ff7812 */ /* 0x000fe2000784c0ff */
[----:B--2---:R-:W-:-:S04]  /*7c60*/  IMAD.MOV.U32 R22, RZ, RZ, 0x3000 ;  /* 0x00003000ff167424 */ /* 0x004fc800078e00ff */
[----:B------:R3:W-:Y:S08]  /*7c70*/  SYNCS.ARRIVE.TRANS64 RZ, [R21+URZ+0xd800], R22 ;  /* 0x00d8001615ff79a7 */ /* 0x0007f0000800003f */
[----:B------:R-:W-:Y:S05]  /*7c80*/  @!P2 BRA `(.L_x_35) ;  /* 0x000000000004a947 */ /* 0x000fea0003800000 */
[----:B------:R-:W-:Y:S01]  /*7c90*/  BPT.TRAP 0x1 ;  /* 0x000000040000795c */ /* 0x000fe20000300000 */
.L_x_35:
[----:B--23--:R-:W-:Y:S01]  /*7ca0*/  IMAD R22, R5, 0x3000, R2 ;  /* 0x0000300005167824 */ /* 0x00cfe200078e0202 */
[----:B------:R-:W-:Y:S01]  /*7cb0*/  R2UR UR25, R21 ;  /* 0x00000000151972ca */ /* 0x000fe200000e0000 */
[----:B------:R-:W-:Y:S01]  /*7cc0*/  UIADD3 UR6, UP0, UR22, 0x2f0, URZ ;  /* 0x000002f016067890 */ /* 0x000fe2000ff1e03f */
[----:B------:R-:W-:Y:S01]  /*7cd0*/  R2UR UR27, R9 ;  /* 0x00000000091b72ca */ /* 0x000fe200000e0000 */
[----:B------:R-:W-:Y:S01]  /*7ce0*/  UMOV UR30, 0x0 ;  /* 0x00000000001e7882 */ /* 0x000fe20000000000 */
[----:B------:R-:W-:Y:S01]  /*7cf0*/  R2UR UR8, R22 ;  /* 0x00000000160872ca */ /* 0x000fe200000e0000 */
[----:B------:R-:W-:Y:S01]  /*7d00*/  UIADD3.X UR7, URZ, UR23, URZ, UP0, !UPT ;  /* 0x000000173f077290 */ /* 0x000fe200087fe43f */
[----:B------:R-:W-:Y:S01]  /*7d10*/  VIADD R5, R5, 0x1 ;  /* 0x0000000105057836 */ /* 0x000fe20000000000 */
[----:B------:R-:W-:Y:S01]  /*7d20*/  UMOV UR31, 0x10000000 ;  /* 0x10000000001f7882 */ /* 0x000fe20000000000 */
[----:B------:R-:W-:Y:S01]  /*7d30*/  UMOV UR26, URZ ;  /* 0x0000003f001a7c82 */ /* 0x000fe20008000000 */
[----:B------:R-:W-:Y:S01]  /*7d40*/  UMOV UR28, UR36 ;  /* 0x00000024001c7c82 */ /* 0x000fe20008000000 */
[----:B------:R-:W-:Y:S01]  /*7d50*/  UMOV UR29, UR37 ;  /* 0x00000025001d7c82 */ /* 0x000fe20008000000 */
[----:B------:R-:W-:Y:S01]  /*7d60*/  UMOV UR18, 0x10 ;  /* 0x0000001000127882 */ /* 0x000fe20000000000 */
[----:B------:R-:W-:Y:S01]  /*7d70*/  UMOV UR20, UR36 ;  /* 0x0000002400147c82 */ /* 0x000fe20008000000 */
[----:B------:R-:W-:Y:S01]  /*7d80*/  UIADD3 UR25, UR25, 0xd800, URZ ;  /* 0x0000d80019197890 */ /* 0x000fe2000fffe03f */
[----:B------:R-:W-:Y:S01]  /*7d90*/  ISETP.NE.AND P2, PT, R5, 0x4, PT ;  /* 0x000000040500780c */ /* 0x000fe20003f45270 */
[----:B------:R-:W-:Y:S01]  /*7da0*/  USHF.L.U32 UR27, UR27, 0x7, URZ ;  /* 0x000000071b1b7899 */ /* 0x000fe2000800063f */
[----:B------:R-:W-:Y:S01]  /*7db0*/  IADD3 R9, R9, 0x1, RZ ;  /* 0x0000000109097810 */ /* 0x000fe20007ffe0ff */
[----:B------:R-:W-:Y:S01]  /*7dc0*/  UIADD3 UR24, UR8, 0x1800, URZ ;  /* 0x0000180008187890 */ /* 0x000fe2000fffe03f */
[----:B------:R-:W-:Y:S01]  /*7dd0*/  SEL R21, RZ, 0x1, P2 ;  /* 0x00000001ff157807 */ /* 0x000fe20001000000 */
[----:B------:R-:W-:Y:S01]  /*7de0*/  UIADD3 UR16, UR8, 0x2800, URZ ;  /* 0x0000280008107890 */ /* 0x000fe2000fffe03f */
[----:B------:R-:W-:Y:S01]  /*7df0*/  SEL R5, R5, RZ, P2 ;  /* 0x000000ff05057207 */ /* 0x000fe20001000000 */
[----:B------:R-:W-:Y:S01]  /*7e00*/  UIADD3 UR8, UR8, 0x3800, URZ ;  /* 0x0000380008087890 */ /* 0x000fe2000fffe03f */
[----:B------:R-:W-:Y:S01]  /*7e10*/  LOP3.LUT R6, R6, R21, RZ, 0x3c, !PT ;  /* 0x0000001506067212 */ /* 0x000fe200078e3cff */
[----:B------:R-:W-:Y:S01]  /*7e20*/  UMOV UR21, UR37 ;  /* 0x0000002500157c82 */ /* 0x000fe20008000000 */
[----:B------:R-:W-:Y:S01]  /*7e30*/  UMOV UR17, UR25 ;  /* 0x0000001900117c82 */ /* 0x000fe20008000000 */
[----:B------:R-:W-:Y:S01]  /*7e40*/  UMOV UR19, UR27 ;  /* 0x0000001b00137c82 */ /* 0x000fe20008000000 */
[----:B------:R-:W-:Y:S01]  /*7e50*/  UMOV UR10, 0x20 ;  /* 0x00000020000a7882 */ /* 0x000fe20000000000 */
[----:B------:R-:W-:Y:S01]  /*7e60*/  UMOV UR12, UR36 ;  /* 0x00000024000c7c82 */ /* 0x000fe20008000000 */
[----:B------:R-:W-:Y:S01]  /*7e70*/  UMOV UR13, UR37 ;  /* 0x00000025000d7c82 */ /* 0x000fe20008000000 */
[----:B------:R-:W-:Y:S01]  /*7e80*/  UMOV UR9, UR25 ;  /* 0x0000001900097c82 */ /* 0x000fe20008000000 */
[----:B------:R2:W-:Y:S01]  /*7e90*/  UTMALDG.4D [UR24], [UR6], desc[UR30] ;  /* 0x00001e18060075b4 */ /* 0x0005e20008019000 */
[----:B------:R-:W-:Y:S01]  /*7ea0*/  UMOV UR11, UR27 ;  /* 0x0000001b000b7c82 */ /* 0x000fe20008000000 */
[----:B------:R2:W-:Y:S01]  /*7eb0*/  UTMALDG.4D [UR16], [UR6], desc[UR30] ;  /* 0x00001e10060075b4 */ /* 0x0005e20008019000 */
[----:B------:R2:W-:Y:S02]  /*7ec0*/  UTMALDG.4D [UR8], [UR6], desc[UR30] ;  /* 0x00001e08060075b4 */ /* 0x0005e40008019000 */
[----:B--2---:R-:W-:Y:S01]  /*7ed0*/  NOP ;  /* 0x0000000000007918 */ /* 0x004fe20000000000 */
.L_x_33:
[----:B------:R-:W-:Y:S05]  /*7ee0*/  BSYNC B0 ;  /* 0x0000000000007941 */ /* 0x000fea0003800000 */
.L_x_32:
[----:B------:R-:W-:-:S07]  /*7ef0*/  VIADD R8, R8, 0xffffffff ;  /* 0xffffffff08087836 */ /* 0x000fce0000000000 */
.L_x_31:
[----:B------:R-:W-:Y:S01]  /*7f00*/  VIADD R14, R14, 0x80 ;  /* 0x000000800e0e7836 */ /* 0x000fe20000000000 */
[----:B------:R-:W-:Y:S01]  /*7f10*/  MOV R21, R19 ;  /* 0x0000001300157202 */ /* 0x000fe20000000f00 */
[----:B------:R-:W-:Y:S01]  /*7f20*/  IMAD.MOV.U32 R113, RZ, RZ, R17 ;  /* 0x000000ffff717224 */ /* 0x000fe200078e0011 */
[----:B------:R-:W-:Y:S06]  /*7f30*/  @P1 BRA `(.L_x_36) ;  /* 0xffffffcc00001947 */ /* 0x000fec000383ffff */
[----:B------:R-:W-:-:S07]  /*7f40*/  IMAD.MOV.U32 R23, RZ, RZ, R20 ;  /* 0x000000ffff177224 */ /* 0x000fce00078e0014 */
.L_x_24:
[----:B------:R-:W-:-:S13]  /*7f50*/  ISETP.GE.AND P1, PT, R23, 0x1, PT ;  /* 0x000000011700780c */ /* 0x000fda0003f26270 */
[----:B------:R-:W-:Y:S05]  /*7f60*/  @!P1 BRA `(.L_x_37) ;  /* 0x0000004000489947 */ /* 0x000fea0003800000 */
[----:B------:R-:W-:Y:S01]  /*7f70*/  IMAD.MOV.U32 R22, RZ, RZ, R17 ;  /* 0x000000ffff167224 */ /* 0x000fe200078e0011 */
[----:B------:R-:W-:Y:S01]  /*7f80*/  LOP3.LUT R20, R16, 0x1f, RZ, 0xc0, !PT ;  /* 0x0000001f10147812 */ /* 0x000fe200078ec0ff */
[----:B-1----:R-:W-:-:S07]  /*7f90*/  IMAD.MOV.U32 R21, RZ, RZ, R19 ;  /* 0x000000ffff157224 */ /* 0x002fce00078e0013 */
.L_x_51:
[----:B------:R-:W-:Y:S02]  /*7fa0*/  LEA R24, R15, R2, 0x3 ;  /* 0x000000020f187211 */ /* 0x000fe400078e18ff */
[----:B------:R-:W-:-:S07]  /*7fb0*/  SHF.L.U32 R17, R4, 0x1f, RZ ;  /* 0x0000001f04117819 */ /* 0x000fce00000006ff */
.L_x_38:
[----:B-1----:R1:W2:Y:S02]  /*7fc0*/  SYNCS.PHASECHK.TRANS64.TRYWAIT P1, [R24+URZ+0xd800], R17 ;  /* 0x00d80011180075a7 */ /* 0x0022a4000802017f */
[----:B--2---:R-:W-:Y:S05]  /*7fd0*/  @!P1 NANOSLEEP.SYNCS 0x989680 ;  /* 0x009896800000995d */ /* 0x004fea0003900000 */
[----:B------:R-:W2:Y:S02]  /*7fe0*/  @!P1 SYNCS.PHASECHK.TRANS64 P1, [R24+URZ+0xd800], R17 ;  /* 0x00d80011180095a7 */ /* 0x000ea4000802007f */
[----:B--2---:R-:W-:Y:S05]  /*7ff0*/  @!P1 BRA `(.L_x_38) ;  /* 0xfffffffc00f09947 */ /* 0x004fea000383ffff */
[----:B------:R-:W-:Y:S05]  /*8000*/  WARPSYNC.ALL ;  /* 0x0000000000007948 */ /* 0x000fea0003800000 */
[----:B------:R-:W-:Y:S01]  /*8010*/  IMAD.U32 R114, RZ, RZ, UR14 ;  /* 0x0000000eff727e24 */ /* 0x000fe2000f8e00ff */
[----:B-1----:R-:W-:Y:S01]  /*8020*/  WARPGROUP.ARRIVE ;  /* 0x00000000000079c5 */ /* 0x002fe20000000000 */
[----:B------:R-:W-:Y:S01]  /*8030*/  IMAD.MOV.U32 R115, RZ, RZ, -0x3ffffff0 ;  /* 0xc0000010ff737424 */ /* 0x000fe200078e00ff */
[----:B------:R-:W-:Y:S01]  /*8040*/  MOV R113, 0xc0000010 ;  /* 0xc000001000717802 */ /* 0x000fe20000000f00 */
[----:B------:R-:W-:Y:S01]  /*8050*/  IMAD R114, R15, 0x300, R114 ;  /* 0x000003000f727824 */ /* 0x000fe200078e0272 */
[----:B------:R-:W-:-:S02]  /*8060*/  ISETP.NE.AND P1, PT, R10, RZ, PT ;  /* 0x000000ff0a00720c */ /* 0x000fc40003f25270 */
[----:B------:R-:W-:Y:S01]  /*8070*/  R2UR UR47, R115 ;  /* 0x00000000732f72ca */ /* 0x000fe200000e0000 */
[C---:B------:R-:W-:Y:S01]  /*8080*/  VIADD R112, R114.reuse, 0x100 ;  /* 0x0000010072707836 */ /* 0x040fe20000000000 */
[C---:B------:R-:W-:Y:S01]  /*8090*/  R2UR UR46, R114.reuse ;  /* 0x00000000722e72ca */ /* 0x040fe200000e0000 */
[----:B------:R-:W-:Y:S01]  /*80a0*/  VIADD R114, R114, 0x200 ;  /* 0x0000020072727836 */ /* 0x000fe20000000000 */
[----:B------:R-:W-:Y:S01]  /*80b0*/  R2UR UR43, R113 ;  /* 0x00000000712b72ca */ /* 0x000fe200000e0000 */
[----:B------:R-:W-:Y:S01]  /*80c0*/  IMAD.MOV.U32 R115, RZ, RZ, -0x3ffffff0 ;  /* 0xc0000010ff737424 */ /* 0x000fe200078e00ff */
[----:B------:R-:W-:Y:S02]  /*80d0*/  R2UR UR42, R112 ;  /* 0x00000000702a72ca */ /* 0x000fe400000e0000 */
[----:B------:R-:W-:Y:S02]  /*80e0*/  R2UR UR6, R114 ;  /* 0x00000000720672ca */ /* 0x000fe400000e0000 */
[----:B------:R-:W-:-:S05]  /*80f0*/  R2UR UR7, R115 ;  /* 0x00000000730772ca */ /* 0x000fca00000e0000 */
        /* <DEDUP_REMOVED lines=9> */
[----:B------:R-:W-:Y:S01]  /*8190*/  ISETP.LT.OR P2, PT, R8, 0x1, !P0 ;  /* 0x000000010800780c */ /* 0x000fe20004741670 */
[----:B------:R-:W-:-:S12]  /*81a0*/  BSSY B0, `(.L_x_40) ;  /* 0x0000033000007945 */ /* 0x000fd80003800000 */
[----:B------:R-:W-:Y:S05]  /*81b0*/  @P2 BRA `(.L_x_41) ;  /* 0x0000000000c42947 */ /* 0x000fea0003800000 */
[----:B------:R-:W-:Y:S01]  /*81c0*/  ISETP.NE.AND P3, PT, R0, RZ, PT ;  /* 0x000000ff0000720c */ /* 0x000fe20003f65270 */
[----:B------:R-:W-:Y:S01]  /*81d0*/  IMAD R17, R5, 0x8, R2 ;  /* 0x0000000805117824 */ /* 0x000fe200078e0202 */
[----:B------:R-:W-:-:S11]  /*81e0*/  SHF.L.U32 R112, R6, 0x1f, RZ ;  /* 0x0000001f06707819 */ /* 0x000fd600000006ff */
.L_x_42:
        /* <DEDUP_REMOVED lines=10> */
.L_x_43:
        /* <DEDUP_REMOVED lines=9> */
[----:B------:R-:W-:Y:S01]  /*8320*/  VIADD R5, R5, 0x1 ;  /* 0x0000000105057836 */ /* 0x000fe20000000000 */
[----:B------:R-:W-:Y:S01]  /*8330*/  UMOV UR26, URZ ;  /* 0x0000003f001a7c82 */ /* 0x000fe20008000000 */
[----:B------:R-:W-:Y:S01]  /*8340*/  UMOV UR28, UR36 ;  /* 0x00000024001c7c82 */ /* 0x000fe20008000000 */
[----:B------:R-:W-:Y:S01]  /*8350*/  UMOV UR29, UR37 ;  /* 0x00000025001d7c82 */ /* 0x000fe20008000000 */
[----:B------:R-:W-:Y:S01]  /*8360*/  UMOV UR18, 0x10 ;  /* 0x0000001000127882 */ /* 0x000fe20000000000 */
[----:B------:R-:W-:Y:S01]  /*8370*/  UIADD3 UR25, UR25, 0xd800, URZ ;  /* 0x0000d80019197890 */ /* 0x000fe2000fffe03f */
[----:B------:R-:W-:Y:S01]  /*8380*/  ISETP.NE.AND P2, PT, R5, 0x4, PT ;  /* 0x000000040500780c */ /* 0x000fe20003f45270 */
[----:B------:R-:W-:-:S02]  /*8390*/  USHF.L.U32 UR27, UR27, 0x7, URZ ;  /* 0x000000071b1b7899 */ /* 0x000fc4000800063f */
        /* <DEDUP_REMOVED lines=18> */
[----:B-1----:R-:W-:Y:S01]  /*84c0*/  NOP ;  /* 0x0000000000007918 */ /* 0x002fe20000000000 */
.L_x_41:
[----:B------:R-:W-:Y:S05]  /*84d0*/  BSYNC B0 ;  /* 0x0000000000007941 */ /* 0x000fea0003800000 */
.L_x_40:
[----:B------:R-:W-:-:S07]  /*84e0*/  VIADD R8, R8, 0xffffffff ;  /* 0xffffffff08087836 */ /* 0x000fce0000000000 */
.L_x_39:
[C---:B------:R-:W-:Y:S01]  /*84f0*/  VIADD R112, R14.reuse, 0x1 ;  /* 0x000000010e707836 */ /* 0x040fe20000000000 */
[C---:B------:R-:W-:Y:S01]  /*8500*/  IADD3 R114, R14.reuse, 0x8, RZ ;  /* 0x000000080e727810 */ /* 0x040fe20007ffe0ff */
[----:B------:R-:W-:Y:S05]  /*8510*/  WARPSYNC.ALL ;  /* 0x0000000000007948 */ /* 0x000fea0003800000 */
[-C--:B------:R-:W-:Y:S01]  /*8520*/  ISETP.GE.AND P3, PT, R3, R112.reuse, PT ;  /* 0x000000700300720c */ /* 0x080fe20003f66270 */
[----:B------:R-:W-:Y:S01]  /*8530*/  ULDC UR6, c[0x0][0x604] ;  /* 0x0001810000067ab9 */ /* 0x000fe20000000800 */
[----:B------:R-:W-:Y:S01]  /*8540*/  ISETP.GE.AND P4, PT, R11, R112, PT ;  /* 0x000000700b00720c */ /* 0x000fe20003f86270 */
[----:B------:R-:W-:Y:S01]  /*8550*/  VIADD R112, R14, 0x9 ;  /* 0x000000090e707836 */ /* 0x000fe20000000000 */
[----:B------:R-:W-:Y:S01]  /*8560*/  FSEL R25, R25, -INF , P3 ;  /* 0xff80000019197808 */ /* 0x000fe20001800000 */
[----:B------:R-:W-:Y:S01]  /*8570*/  VIADD R15, R15, 0x1 ;  /* 0x000000010f0f7836 */ /* 0x000fe20000000000 */
[C---:B------:R-:W-:Y:S01]  /*8580*/  ISETP.GE.AND P2, PT, R3.reuse, R114, PT ;  /* 0x000000720300720c */ /* 0x040fe20003f46270 */
[----:B------:R-:W-:Y:S01]  /*8590*/  BSSY B0, `(.L_x_44) ;  /* 0x0000118000007945 */ /* 0x000fe20003800000 */
[----:B------:R-:W-:-:S02]  /*85a0*/  ISETP.GE.AND P5, PT, R3, R112, PT ;  /* 0x000000700300720c */ /* 0x000fc40003fa6270 */
[C---:B------:R-:W-:Y:S01]  /*85b0*/  ISETP.GE.AND P3, PT, R11.reuse, R112, PT ;  /* 0x000000700b00720c */ /* 0x040fe20003f66270 */
[C---:B------:R-:W-:Y:S01]  /*85c0*/  VIADD R112, R14.reuse, 0x11 ;  /* 0x000000110e707836 */ /* 0x040fe20000000000 */
[----:B------:R-:W-:Y:S01]  /*85d0*/  ISETP.GE.AND P6, PT, R11, R114, PT ;  /* 0x000000720b00720c */ /* 0x000fe20003fc6270 */
[----:B------:R-:W-:Y:S01]  /*85e0*/  VIADD R114, R14, 0x10 ;  /* 0x000000100e727836 */ /* 0x000fe20000000000 */
[----:B------:R-:W-:Y:S02]  /*85f0*/  FSEL R29, R29, -INF , P5 ;  /* 0xff8000001d1d7808 */ /* 0x000fe40002800000 */
[----:B------:R-:W-:Y:S02]  /*8600*/  FSEL R30, R30, -INF , P6 ;  /* 0xff8000001e1e7808 */ /* 0x000fe40003000000 */
[----:B------:R-:W-:Y:S02]  /*8610*/  FSEL R28, R28, -INF , P2 ;  /* 0xff8000001c1c7808 */ /* 0x000fe40001000000 */
[----:B------:R-:W-:-:S02]  /*8620*/  ISETP.GE.AND P6, PT, R3, R112, PT ;  /* 0x000000700300720c */ /* 0x000fc40003fc6270 */
[----:B------:R-:W-:Y:S01]  /*8630*/  ISETP.GE.AND P5, PT, R11, R112, PT ;  /* 0x000000700b00720c */ /* 0x000fe20003fa6270 */
[C---:B------:R-:W-:Y:S01]  /*8640*/  VIADD R112, R14.reuse, 0x19 ;  /* 0x000000190e707836 */ /* 0x040fe20000000000 */
[----:B------:R-:W-:Y:S02]  /*8650*/  FSEL R27, R27, -INF , P4 ;  /* 0xff8000001b1b7808 */ /* 0x000fe40002000000 */
[-C--:B------:R-:W-:Y:S02]  /*8660*/  ISETP.GE.AND P2, PT, R11, R114.reuse, PT ;  /* 0x000000720b00720c */ /* 0x080fe40003f46270 */
[----:B------:R-:W-:Y:S02]  /*8670*/  ISETP.GE.AND P4, PT, R3, R114, PT ;  /* 0x000000720300720c */ /* 0x000fe40003f86270 */
[----:B------:R-:W-:Y:S02]  /*8680*/  IADD3 R114, R14, 0x18, RZ ;  /* 0x000000180e727810 */ /* 0x000fe40007ffe0ff */
[----:B------:R-:W-:-:S02]  /*8690*/  FSEL R34, R34, -INF , P2 ;  /* 0xff80000022227808 */ /* 0x000fc40001000000 */
[----:B------:R-:W-:Y:S02]  /*86a0*/  FSEL R33, R33, -INF , P6 ;  /* 0xff80000021217808 */ /* 0x000fe40003000000 */
[----:B------:R-:W-:Y:S02]  /*86b0*/  FSEL R31, R31, -INF , P3 ;  /* 0xff8000001f1f7808 */ /* 0x000fe40001800000 */
[----:B------:R-:W-:Y:S02]  /*86c0*/  FSEL R32, R32, -INF , P4 ;  /* 0xff80000020207808 */ /* 0x000fe40002000000 */
[-C--:B------:R-:W-:Y:S02]  /*86d0*/  ISETP.GE.AND P2, PT, R3, R112.reuse, PT ;  /* 0x000000700300720c */ /* 0x080fe40003f46270 */
[----:B------:R-:W-:Y:S01]  /*86e0*/  ISETP.GE.AND P6, PT, R11, R112, PT ;  /* 0x000000700b00720c */ /* 0x000fe20003fc6270 */
[----:B------:R-:W-:Y:S01]  /*86f0*/  VIADD R112, R14, 0x21 ;  /* 0x000000210e707836 */ /* 0x000fe20000000000 */
[----:B------:R-:W-:-:S02]  /*8700*/  ISETP.GE.AND P3, PT, R3, R114, PT ;  /* 0x000000720300720c */ /* 0x000fc40003f66270 */
[----:B------:R-:W-:Y:S01]  /*8710*/  ISETP.GE.AND P4, PT, R11, R114, PT ;  /* 0x000000720b00720c */ /* 0x000fe20003f86270 */
[----:B------:R-:W-:Y:S01]  /*8720*/  VIADD R114, R14, 0x20 ;  /* 0x000000200e727836 */ /* 0x000fe20000000000 */
[----:B------:R-:W-:Y:S02]  /*8730*/  FSEL R37, R37, -INF , P2 ;  /* 0xff80000025257808 */ /* 0x000fe40001000000 */
[----:B------:R-:W-:Y:S02]  /*8740*/  FSEL R38, R38, -INF , P4 ;  /* 0xff80000026267808 */ /* 0x000fe40002000000 */
[----:B------:R-:W-:Y:S02]  /*8750*/  FSEL R36, R36, -INF , P3 ;  /* 0xff80000024247808 */ /* 0x000fe40001800000 */
[-C--:B------:R-:W-:Y:S02]  /*8760*/  ISETP.GE.AND P4, PT, R3, R112.reuse, PT ;  /* 0x000000700300720c */ /* 0x080fe40003f86270 */
[----:B------:R-:W-:Y:S01]  /*8770*/  ISETP.GE.AND P2, PT, R11, R112, PT ;  /* 0x000000700b00720c */ /* 0x000fe20003f46270 */
[----:B------:R-:W-:Y:S01]  /*8780*/  VIADD R112, R14, 0x29 ;  /* 0x000000290e707836 */ /* 0x000fe20000000000 */
[----:B------:R-:W-:-:S02]  /*8790*/  FSEL R35, R35, -INF , P5 ;  /* 0xff80000023237808 */ /* 0x000fc40002800000 */
[-C--:B------:R-:W-:Y:S02]  /*87a0*/  ISETP.GE.AND P3, PT, R11, R114.reuse, PT ;  /* 0x000000720b00720c */ /* 0x080fe40003f66270 */
[----:B------:R-:W-:Y:S02]  /*87b0*/  ISETP.GE.AND P5, PT, R3, R114, PT ;  /* 0x000000720300720c */ /* 0x000fe40003fa6270 */
[----:B------:R-:W-:Y:S02]  /*87c0*/  IADD3 R114, R14, 0x28, RZ ;  /* 0x000000280e727810 */ /* 0x000fe40007ffe0ff */
[----:B------:R-:W-:Y:S02]  /*87d0*/  FSEL R42, R42, -INF , P3 ;  /* 0xff8000002a2a7808 */ /* 0x000fe40001800000 */
[----:B------:R-:W-:Y:S02]  /*87e0*/  FSEL R41, R41, -INF , P4 ;  /* 0xff80000029297808 */ /* 0x000fe40002000000 */
[----:B------:R-:W-:-:S02]  /*87f0*/  FSEL R39, R39, -INF , P6 ;  /* 0xff80000027277808 */ /* 0x000fc40003000000 */
[----:B------:R-:W-:Y:S02]  /*8800*/  FSEL R40, R40, -INF , P5 ;  /* 0xff80000028287808 */ /* 0x000fe40002800000 */
[-C--:B------:R-:W-:Y:S02]  /*8810*/  ISETP.GE.AND P3, PT, R3, R112.reuse, PT ;  /* 0x000000700300720c */ /* 0x080fe40003f66270 */
[----:B------:R-:W-:Y:S01]  /*8820*/  ISETP.GE.AND P4, PT, R11, R112, PT ;  /* 0x000000700b00720c */ /* 0x000fe20003f86270 */
[C---:B------:R-:W-:Y:S01]  /*8830*/  VIADD R112, R14.reuse, 0x31 ;  /* 0x000000310e707836 */ /* 0x040fe20000000000 */
[-C--:B------:R-:W-:Y:S02]  /*8840*/  ISETP.GE.AND P6, PT, R3, R114.reuse, PT ;  /* 0x000000720300720c */ /* 0x080fe40003fc6270 */
[----:B------:R-:W-:Y:S01]  /*8850*/  ISETP.GE.AND P5, PT, R11, R114, PT ;  /* 0x000000720b00720c */ /* 0x000fe20003fa6270 */
[----:B------:R-:W-:Y:S01]  /*8860*/  VIADD R114, R14, 0x30 ;  /* 0x000000300e727836 */ /* 0x000fe20000000000 */
[----:B------:R-:W-:-:S02]  /*8870*/  FSEL R45, R45, -INF , P3 ;  /* 0xff8000002d2d7808 */ /* 0x000fc40001800000 */
[----:B------:R-:W-:Y:S02]  /*8880*/  FSEL R46, R46, -INF , P5 ;  /* 0xff8000002e2e7808 */ /* 0x000fe40002800000 */
[----:B------:R-:W-:Y:S02]  /*8890*/  FSEL R44, R44, -INF , P6 ;  /* 0xff8000002c2c7808 */ /* 0x000fe40003000000 */
[-C--:B------:R-:W-:Y:S02]  /*88a0*/  ISETP.GE.AND P5, PT, R3, R112.reuse, PT ;  /* 0x000000700300720c */ /* 0x080fe40003fa6270 */
[----:B------:R-:W-:Y:S01]  /*88b0*/  ISETP.GE.AND P3, PT, R11, R112, PT ;  /* 0x000000700b00720c */ /* 0x000fe20003f66270 */
[----:B------:R-:W-:Y:S01]  /*88c0*/  VIADD R112, R14, 0x39 ;  /* 0x000000390e707836 */ /* 0x000fe20000000000 */
[----:B------:R-:W-:Y:S02]  /*88d0*/  FSEL R43, R43, -INF , P2 ;  /* 0xff8000002b2b7808 */ /* 0x000fe40001000000 */
[----:B------:R-:W-:-:S02]  /*88e0*/  ISETP.GE.AND P6, PT, R11, R114, PT ;  /* 0x000000720b00720c */ /* 0x000fc40003fc6270 */
[----:B------:R-:W-:Y:S02]  /*88f0*/  ISETP.GE.AND P2, PT, R3, R114, PT ;  /* 0x000000720300720c */ /* 0x000fe40003f46270 */
[----:B------:R-:W-:Y:S02]  /*8900*/  IADD3 R114, R14, 0x38, RZ ;  /* 0x000000380e727810 */ /* 0x000fe40007ffe0ff */
[----:B------:R-:W-:Y:S02]  /*8910*/  FSEL R50, R50, -INF , P6 ;  /* 0xff80000032327808 */ /* 0x000fe40003000000 */
[----:B------:R-:W-:Y:S02]  /*8920*/  FSEL R49, R49, -INF , P5 ;  /* 0xff80000031317808 */ /* 0x000fe40002800000 */
[----:B------:R-:W-:Y:S02]  /*8930*/  FSEL R47, R47, -INF , P4 ;  /* 0xff8000002f2f7808 */ /* 0x000fe40002000000 */
[----:B------:R-:W-:-:S02]  /*8940*/  FSEL R48, R48, -INF , P2 ;  /* 0xff80000030307808 */ /* 0x000fc40001000000 */
[-C--:B------:R-:W-:Y:S02]  /*8950*/  ISETP.GE.AND P6, PT, R3, R112.reuse, PT ;  /* 0x000000700300720c */ /* 0x080fe40003fc6270 */
[----:B------:R-:W-:Y:S01]  /*8960*/  ISETP.GE.AND P5, PT, R11, R112, PT ;  /* 0x000000700b00720c */ /* 0x000fe20003fa6270 */
[C---:B------:R-:W-:Y:S01]  /*8970*/  VIADD R112, R14.reuse, 0x41 ;  /* 0x000000410e707836 */ /* 0x040fe20000000000 */
[-C--:B------:R-:W-:Y:S02]  /*8980*/  ISETP.GE.AND P4, PT, R3, R114.reuse, PT ;  /* 0x000000720300720c */ /* 0x080fe40003f86270 */
[----:B------:R-:W-:Y:S01]  /*8990*/  ISETP.GE.AND P2, PT, R11, R114, PT ;  /* 0x000000720b00720c */ /* 0x000fe20003f46270 */
[----:B------:R-:W-:Y:S01]  /*89a0*/  VIADD R114, R14, 0x40 ;  /* 0x000000400e727836 */ /* 0x000fe20000000000 */
[----:B------:R-:W-:Y:S02]  /*89b0*/  FSEL R51, R51, -INF , P3 ;  /* 0xff80000033337808 */ /* 0x000fe40001800000 */
[----:B------:R-:W-:-:S02]  /*89c0*/  FSEL R54, R54, -INF , P2 ;  /* 0xff80000036367808 */ /* 0x000fc40001000000 */
[----:B------:R-:W-:Y:S02]  /*89d0*/  FSEL R52, R52, -INF , P4 ;  /* 0xff80000034347808 */ /* 0x000fe40002000000 */
[C---:B------:R-:W-:Y:S02]  /*89e0*/  ISETP.GE.AND P2, PT, R3.reuse, R112, PT ;  /* 0x000000700300720c */ /* 0x040fe40003f46270 */
[-C--:B------:R-:W-:Y:S02]  /*89f0*/  ISETP.GE.AND P3, PT, R3, R114.reuse, PT ;  /* 0x000000720300720c */ /* 0x080fe40003f66270 */
[----:B------:R-:W-:Y:S02]  /*8a00*/  ISETP.GE.AND P4, PT, R11, R114, PT ;  /* 0x000000720b00720c */ /* 0x000fe40003f86270 */
[----:B------:R-:W-:Y:S02]  /*8a10*/  IADD3 R114, R14, 0x48, RZ ;  /* 0x000000480e727810 */ /* 0x000fe40007ffe0ff */
[----:B------:R-:W-:-:S02]  /*8a20*/  FSEL R57, R57, -INF , P2 ;  /* 0xff80000039397808 */ /* 0x000fc40001000000 */
[----:B------:R-:W-:Y:S02]  /*8a30*/  FSEL R55, R55, -INF , P5 ;  /* 0xff80000037377808 */ /* 0x000fe40002800000 */
[----:B------:R-:W-:Y:S02]  /*8a40*/  FSEL R56, R56, -INF , P3 ;  /* 0xff80000038387808 */ /* 0x000fe40001800000 */
[----:B------:R-:W-:Y:S02]  /*8a50*/  ISETP.GE.AND P2, PT, R11, R14, PT ;  /* 0x0000000e0b00720c */ /* 0x000fe40003f46270 */
[-C--:B------:R-:W-:Y:S02]  /*8a60*/  ISETP.GE.AND P5, PT, R3, R114.reuse, PT ;  /* 0x000000720300720c */ /* 0x080fe40003fa6270 */
[----:B------:R-:W-:Y:S01]  /*8a70*/  ISETP.GE.AND P3, PT, R11, R114, PT ;  /* 0x000000720b00720c */ /* 0x000fe20003f66270 */
[----:B------:R-:W-:Y:S01]  /*8a80*/  VIADD R114, R14, 0x50 ;  /* 0x000000500e727836 */ /* 0x000fe20000000000 */
[----:B------:R-:W-:-:S02]  /*8a90*/  FSEL R58, R58, -INF , P4 ;  /* 0xff8000003a3a7808 */ /* 0x000fc40002000000 */
[----:B------:R-:W-:Y:S02]  /*8aa0*/  FSEL R53, R53, -INF , P6 ;  /* 0xff80000035357808 */ /* 0x000fe40003000000 */
[----:B------:R-:W-:Y:S02]  /*8ab0*/  ISETP.GE.AND P4, PT, R3, R14, PT ;  /* 0x0000000e0300720c */ /* 0x000fe40003f86270 */
[----:B------:R-:W-:Y:S01]  /*8ac0*/  ISETP.GE.AND P6, PT, R11, R112, PT ;  /* 0x000000700b00720c */ /* 0x000fe20003fc6270 */
[----:B------:R-:W-:Y:S01]  /*8ad0*/  VIADD R112, R14, 0x49 ;  /* 0x000000490e707836 */ /* 0x000fe20000000000 */
[----:B------:R-:W-:Y:S02]  /*8ae0*/  FSEL R26, R26, -INF , P2 ;  /* 0xff8000001a1a7808 */ /* 0x000fe40001000000 */
[----:B------:R-:W-:Y:S01]  /*8af0*/  FSEL R113, R24, -INF , P4 ;  /* 0xff80000018717808 */ /* 0x000fe20002000000 */
[----:B------:R-:W-:Y:S01]  /*8b00*/  VIADD R24, R14, 0x51 ;  /* 0x000000510e187836 */ /* 0x000fe20000000000 */
[----:B------:R-:W-:-:S02]  /*8b10*/  FSEL R60, R60, -INF , P5 ;  /* 0xff8000003c3c7808 */ /* 0x000fc40002800000 */
[-C--:B------:R-:W-:Y:S02]  /*8b20*/  ISETP.GE.AND P5, PT, R3, R114.reuse, PT ;  /* 0x000000720300720c */ /* 0x080fe40003fa6270 */
[----:B------:R-:W-:Y:S02]  /*8b30*/  ISETP.GE.AND P2, PT, R11, R114, PT ;  /* 0x000000720b00720c */ /* 0x000fe40003f46270 */
[----:B------:R-:W-:Y:S02]  /*8b40*/  FSEL R59, R59, -INF , P6 ;  /* 0xff8000003b3b7808 */ /* 0x000fe40003000000 */
[----:B------:R-:W-:Y:S02]  /*8b50*/  FMNMX R114, R26, R21, !PT ;  /* 0x000000151a727209 */ /* 0x000fe40007800000 */
[-C--:B------:R-:W-:Y:S02]  /*8b60*/  ISETP.GE.AND P6, PT, R3, R112.reuse, PT ;  /* 0x000000700300720c */ /* 0x080fe40003fc6270 */
[----:B------:R-:W-:-:S02]  /*8b70*/  ISETP.GE.AND P4, PT, R11, R112, PT ;  /* 0x000000700b00720c */ /* 0x000fc40003f86270 */
        /* <DEDUP_REMOVED lines=27> */
[----:B------:R-:W-:Y:S02]  /*8d30*/  FSEL R62, R62, -INF , P3 ;  /* 0xff8000003e3e7808 */ /* 0x000fe40001800000 */
[----:B------:R-:W-:Y:S02]  /*8d40*/  FSEL R61, R61, -INF , P6 ;  /* 0xff8000003d3d7808 */ /* 0x000fe40003000000 */
[----:B------:R-:W-:-:S02]  /*8d50*/  ISETP.GE.AND P3, PT, R3, R24, PT ;  /* 0x000000180300720c */ /* 0x000fc40003f66270 */
[----:B------:R-:W-:Y:S02]  /*8d60*/  ISETP.GE.AND P6, PT, R11, R24, PT ;  /* 0x000000180b00720c */ /* 0x000fe40003fc6270 */
[----:B------:R-:W-:Y:S02]  /*8d70*/  FMNMX R114, R54, R19, !PT ;  /* 0x0000001336727209 */ /* 0x000fe40007800000 */
[----:B------:R-:W-:Y:S02]  /*8d80*/  IADD3 R24, R14, 0x58, RZ ;  /* 0x000000580e187810 */ /* 0x000fe40007ffe0ff */
[----:B------:R-:W-:Y:S02]  /*8d90*/  FMNMX R112, R52, R17, !PT ;  /* 0x0000001134707209 */ /* 0x000fe40007800000 */
[----:B------:R-:W-:Y:S02]  /*8da0*/  FSEL R63, R63, -INF , P4 ;  /* 0xff8000003f3f7808 */ /* 0x000fe40002000000 */
[----:B------:R-:W-:-:S02]  /*8db0*/  FSEL R64, R64, -INF , P5 ;  /* 0xff80000040407808 */ /* 0x000fc40002800000 */
[----:B------:R-:W-:Y:S02]  /*8dc0*/  FMNMX R19, R55, R114, !PT ;  /* 0x0000007237137209 */ /* 0x000fe40007800000 */
[-C--:B------:R-:W-:Y:S02]  /*8dd0*/  ISETP.GE.AND P4, PT, R3, R24.reuse, PT ;  /* 0x000000180300720c */ /* 0x080fe40003f86270 */
[----:B------:R-:W-:Y:S01]  /*8de0*/  ISETP.GE.AND P5, PT, R11, R24, PT ;  /* 0x000000180b00720c */ /* 0x000fe20003fa6270 */
[----:B------:R-:W-:Y:S01]  /*8df0*/  VIADD R24, R14, 0x59 ;  /* 0x000000590e187836 */ /* 0x000fe20000000000 */
[----:B------:R-:W-:Y:S02]  /*8e00*/  FMNMX R17, R53, R112, !PT ;  /* 0x0000007035117209 */ /* 0x000fe40007800000 */
[----:B------:R-:W-:Y:S02]  /*8e10*/  FMNMX R114, R58, R19, !PT ;  /* 0x000000133a727209 */ /* 0x000fe40007800000 */
[----:B------:R-:W-:-:S02]  /*8e20*/  FSEL R66, R66, -INF , P2 ;  /* 0xff80000042427808 */ /* 0x000fc40001000000 */
[----:B------:R-:W-:Y:S02]  /*8e30*/  FSEL R65, R65, -INF , P3 ;  /* 0xff80000041417808 */ /* 0x000fe40001800000 */
[----:B------:R-:W-:Y:S02]  /*8e40*/  FMNMX R112, R56, R17, !PT ;  /* 0x0000001138707209 */ /* 0x000fe40007800000 */
[-C--:B------:R-:W-:Y:S02]  /*8e50*/  ISETP.GE.AND P2, PT, R3, R24.reuse, PT ;  /* 0x000000180300720c */ /* 0x080fe40003f46270 */
[----:B------:R-:W-:Y:S01]  /*8e60*/  ISETP.GE.AND P3, PT, R11, R24, PT ;  /* 0x000000180b00720c */ /* 0x000fe20003f66270 */
[----:B------:R-:W-:Y:S01]  /*8e70*/  VIADD R24, R14, 0x60 ;  /* 0x000000600e187836 */ /* 0x000fe20000000000 */
[----:B------:R-:W-:Y:S02]  /*8e80*/  FMNMX R19, R59, R114, !PT ;  /* 0x000000723b137209 */ /* 0x000fe40007800000 */
[----:B------:R-:W-:-:S02]  /*8e90*/  FMNMX R17, R57, R112, !PT ;  /* 0x0000007039117209 */ /* 0x000fc40007800000 */
[----:B------:R-:W-:Y:S02]  /*8ea0*/  FSEL R67, R67, -INF , P6 ;  /* 0xff80000043437808 */ /* 0x000fe40003000000 */
[----:B------:R-:W-:Y:S02]  /*8eb0*/  FSEL R68, R68, -INF , P4 ;  /* 0xff80000044447808 */ /* 0x000fe40002000000 */
[----:B------:R-:W-:Y:S02]  /*8ec0*/  FMNMX R114, R62, R19, !PT ;  /* 0x000000133e727209 */ /* 0x000fe40007800000 */
[-C--:B------:R-:W-:Y:S02]  /*8ed0*/  ISETP.GE.AND P6, PT, R3, R24.reuse, PT ;  /* 0x000000180300720c */ /* 0x080fe40003fc6270 */
[----:B------:R-:W-:Y:S01]  /*8ee0*/  ISETP.GE.AND P4, PT, R11, R24, PT ;  /* 0x000000180b00720c */ /* 0x000fe20003f86270 */
[----:B------:R-:W-:Y:S01]  /*8ef0*/  VIADD R24, R14, 0x61 ;  /* 0x000000610e187836 */ /* 0x000fe20000000000 */
[----:B------:R-:W-:-:S02]  /*8f00*/  FMNMX R112, R60, R17, !PT ;  /* 0x000000113c707209 */ /* 0x000fc40007800000 */
[----:B------:R-:W-:Y:S02]  /*8f10*/  FMNMX R19, R63, R114, !PT ;  /* 0x000000723f137209 */ /* 0x000fe40007800000 */
[----:B------:R-:W-:Y:S02]  /*8f20*/  FSEL R70, R70, -INF , P5 ;  /* 0xff80000046467808 */ /* 0x000fe40002800000 */
[----:B------:R-:W-:Y:S02]  /*8f30*/  FSEL R69, R69, -INF , P2 ;  /* 0xff80000045457808 */ /* 0x000fe40001000000 */
[----:B------:R-:W-:Y:S02]  /*8f40*/  FMNMX R17, R61, R112, !PT ;  /* 0x000000703d117209 */ /* 0x000fe40007800000 */
[-C--:B------:R-:W-:Y:S02]  /*8f50*/  ISETP.GE.AND P5, PT, R3, R24.reuse, PT ;  /* 0x000000180300720c */ /* 0x080fe40003fa6270 */
[----:B------:R-:W-:-:S02]  /*8f60*/  ISETP.GE.AND P2, PT, R11, R24, PT ;  /* 0x000000180b00720c */ /* 0x000fc40003f46270 */
[----:B------:R-:W-:Y:S02]  /*8f70*/  IADD3 R24, R14, 0x68, RZ ;  /* 0x000000680e187810 */ /* 0x000fe40007ffe0ff */
[----:B------:R-:W-:Y:S02]  /*8f80*/  FMNMX R114, R66, R19, !PT ;  /* 0x0000001342727209 */ /* 0x000fe40007800000 */
[----:B------:R-:W-:Y:S02]  /*8f90*/  FMNMX R112, R64, R17, !PT ;  /* 0x0000001140707209 */ /* 0x000fe40007800000 */
[----:B------:R-:W-:Y:S02]  /*8fa0*/  FSEL R71, R71, -INF , P3 ;  /* 0xff80000047477808 */ /* 0x000fe40001800000 */
[----:B------:R-:W-:Y:S02]  /*8fb0*/  FSEL R72, R72, -INF , P6 ;  /* 0xff80000048487808 */ /* 0x000fe40003000000 */
[----:B------:R-:W-:-:S02]  /*8fc0*/  ISETP.GE.AND P3, PT, R3, R24, PT ;  /* 0x000000180300720c */ /* 0x000fc40003f66270 */
[----:B------:R-:W-:Y:S01]  /*8fd0*/  ISETP.GE.AND P6, PT, R11, R24, PT ;  /* 0x000000180b00720c */ /* 0x000fe20003fc6270 */
[----:B------:R-:W-:Y:S01]  /*8fe0*/  VIADD R24, R14, 0x69 ;  /* 0x000000690e187836 */ /* 0x000fe20000000000 */
[----:B------:R-:W-:Y:S02]  /*8ff0*/  FMNMX R19, R67, R114, !PT ;  /* 0x0000007243137209 */ /* 0x000fe40007800000 */
[----:B------:R-:W-:Y:S02]  /*9000*/  FMNMX R17, R65, R112, !PT ;  /* 0x0000007041117209 */ /* 0x000fe40007800000 */
[----:B------:R-:W-:Y:S02]  /*9010*/  FMNMX R114, R70, R19, !PT ;  /* 0x0000001346727209 */ /* 0x000fe40007800000 */
[----:B------:R-:W-:Y:S02]  /*9020*/  FSEL R74, R74, -INF , P4 ;  /* 0xff8000004a4a7808 */ /* 0x000fe40002000000 */
[----:B------:R-:W-:-:S02]  /*9030*/  FSEL R73, R73, -INF , P5 ;  /* 0xff80000049497808 */ /* 0x000fc40002800000 */
[-C--:B------:R-:W-:Y:S02]  /*9040*/  ISETP.GE.AND P4, PT, R3, R24.reuse, PT ;  /* 0x000000180300720c */ /* 0x080fe40003f86270 */
[----:B------:R-:W-:Y:S01]  /*9050*/  ISETP.GE.AND P5, PT, R11, R24, PT ;  /* 0x000000180b00720c */ /* 0x000fe20003fa6270 */
[----:B------:R-:W-:Y:S01]  /*9060*/  VIADD R24, R14, 0x70 ;  /* 0x000000700e187836 */ /* 0x000fe20000000000 */
[----:B------:R-:W-:Y:S02]  /*9070*/  FMNMX R112, R68, R17, !PT ;  /* 0x0000001144707209 */ /* 0x000fe40007800000 */
[----:B------:R-:W-:Y:S02]  /*9080*/  FMNMX R19, R71, R114, !PT ;  /* 0x0000007247137209 */ /* 0x000fe40007800000 */
[----:B------:R-:W-:Y:S02]  /*9090*/  FMNMX R17, R69, R112, !PT ;  /* 0x0000007045117209 */ /* 0x000fe40007800000 */
[----:B------:R-:W-:-:S02]  /*90a0*/  FSEL R75, R75, -INF , P2 ;  /* 0xff8000004b4b7808 */ /* 0x000fc40001000000 */
[----:B------:R-:W-:Y:S02]  /*90b0*/  FSEL R76, R76, -INF , P3 ;  /* 0xff8000004c4c7808 */ /* 0x000fe40001800000 */
[-C--:B------:R-:W-:Y:S02]  /*90c0*/  ISETP.GE.AND P2, PT, R3, R24.reuse, PT ;  /* 0x000000180300720c */ /* 0x080fe40003f46270 */
[----:B------:R-:W-:Y:S01]  /*90d0*/  ISETP.GE.AND P3, PT, R11, R24, PT ;  /* 0x000000180b00720c */ /* 0x000fe20003f66270 */
[----:B------:R-:W-:Y:S01]  /*90e0*/  VIADD R24, R14, 0x71 ;  /* 0x000000710e187836 */ /* 0x000fe20000000000 */
[----:B------:R-:W-:Y:S02]  /*90f0*/  FMNMX R114, R74, R19, !PT ;  /* 0x000000134a727209 */ /* 0x000fe40007800000 */
[----:B------:R-:W-:Y:S02]  /*9100*/  FMNMX R112, R72, R17, !PT ;  /* 0x0000001148707209 */ /* 0x000fe40007800000 */
[----:B------:R-:W-:-:S02]  /*9110*/  FSEL R78, R78, -INF , P6 ;  /* 0xff8000004e4e7808 */ /* 0x000fc40003000000 */
[----:B------:R-:W-:Y:S02]  /*9120*/  FMNMX R19, R75, R114, !PT ;  /* 0x000000724b137209 */ /* 0x000fe40007800000 */
[----:B------:R-:W-:Y:S02]  /*9130*/  FSEL R77, R77, -INF , P4 ;  /* 0xff8000004d4d7808 */ /* 0x000fe40002000000 */
[-C--:B------:R-:W-:Y:S02]  /*9140*/  ISETP.GE.AND P6, PT, R3, R24.reuse, PT ;  /* 0x000000180300720c */ /* 0x080fe40003fc6270 */
[----:B------:R-:W-:Y:S02]  /*9150*/  ISETP.GE.AND P4, PT, R11, R24, PT ;  /* 0x000000180b00720c */ /* 0x000fe40003f86270 */
[----:B------:R-:W-:Y:S02]  /*9160*/  FMNMX R17, R73, R112, !PT ;  /* 0x0000007049117209 */ /* 0x000fe40007800000 */
[----:B------:R-:W-:-:S02]  /*9170*/  IADD3 R24, R14, 0x78, RZ ;  /* 0x000000780e187810 */ /* 0x000fc40007ffe0ff */
[----:B------:R-:W-:Y:S02]  /*9180*/  FSEL R79, R79, -INF , P5 ;  /* 0xff8000004f4f7808 */ /* 0x000fe40002800000 */
[----:B------:R-:W-:Y:S02]  /*9190*/  FMNMX R114, R78, R19, !PT ;  /* 0x000000134e727209 */ /* 0x000fe40007800000 */
[----:B------:R-:W-:Y:S02]  /*91a0*/  FSEL R80, R80, -INF , P2 ;  /* 0xff80000050507808 */ /* 0x000fe40001000000 */
[----:B------:R-:W-:Y:S02]  /*91b0*/  FMNMX R112, R76, R17, !PT ;  /* 0x000000114c707209 */ /* 0x000fe40007800000 */
[-C--:B------:R-:W-:Y:S02]  /*91c0*/  ISETP.GE.AND P5, PT, R3, R24.reuse, PT ;  /* 0x000000180300720c */ /* 0x080fe40003fa6270 */
[----:B------:R-:W-:Y:S01]  /*91d0*/  ISETP.GE.AND P2, PT, R11, R24, PT ;  /* 0x000000180b00720c */ /* 0x000fe20003f46270 */
[----:B------:R-:W-:Y:S01]  /*91e0*/  VIADD R24, R14, 0x79 ;  /* 0x000000790e187836 */ /* 0x000fe20000000000 */
[----:B------:R-:W-:-:S02]  /*91f0*/  FSEL R82, R82, -INF , P3 ;  /* 0xff80000052527808 */ /* 0x000fc40001800000 */
[----:B------:R-:W-:Y:S02]  /*9200*/  FMNMX R19, R79, R114, !PT ;  /* 0x000000724f137209 */ /* 0x000fe40007800000 */
[----:B------:R-:W-:Y:S02]  /*9210*/  FMNMX R17, R77, R112, !PT ;  /* 0x000000704d117209 */ /* 0x000fe40007800000 */
[----:B------:R-:W-:Y:S02]  /*9220*/  FSEL R81, R81, -INF , P6 ;  /* 0xff80000051517808 */ /* 0x000fe40003000000 */
[----:B------:R-:W-:Y:S02]  /*9230*/  FSEL R83, R83, -INF , P4 ;  /* 0xff80000053537808 */ /* 0x000fe40002000000 */
[----:B------:R-:W-:Y:S02]  /*9240*/  FMNMX R112, R82, R19, !PT ;  /* 0x0000001352707209 */ /* 0x000fe40007800000 */
[----:B------:R-:W-:-:S02]  /*9250*/  ISETP.GE.AND P3, PT, R3, R24, PT ;  /* 0x000000180300720c */ /* 0x000fc40003f66270 */
[----:B------:R-:W-:Y:S02]  /*9260*/  ISETP.GE.AND P6, PT, R11, R24, PT ;  /* 0x000000180b00720c */ /* 0x000fe40003fc6270 */
[----:B------:R-:W-:Y:S02]  /*9270*/  FMNMX R24, R80, R17, !PT ;  /* 0x0000001150187209 */ /* 0x000fe40007800000 */
[----:B------:R-:W-:Y:S02]  /*9280*/  FSEL R86, R86, -INF , P2 ;  /* 0xff80000056567808 */ /* 0x000fe40001000000 */
[----:B------:R-:W-:Y:S02]  /*9290*/  FMNMX R19, R83, R112, !PT ;  /* 0x0000007053137209 */ /* 0x000fe40007800000 */
[----:B------:R-:W-:Y:S02]  /*92a0*/  FSEL R84, R84, -INF , P5 ;  /* 0xff80000054547808 */ /* 0x000fe40002800000 */
[----:B------:R-:W-:-:S02]  /*92b0*/  FMNMX R17, R81, R24, !PT ;  /* 0x0000001851117209 */ /* 0x000fc40007800000 */
[----:B------:R-:W-:Y:S02]  /*92c0*/  FSEL R87, R87, -INF , P6 ;  /* 0xff80000057577808 */ /* 0x000fe40003000000 */
[----:B------:R-:W-:Y:S02]  /*92d0*/  FMNMX R112, R86, R19, !PT ;  /* 0x0000001356707209 */ /* 0x000fe40007800000 */
[----:B------:R-:W-:Y:S02]  /*92e0*/  FSEL R85, R85, -INF , P3 ;  /* 0xff80000055557808 */ /* 0x000fe40001800000 */
[----:B------:R-:W-:Y:S02]  /*92f0*/  FMNMX R24, R84, R17, !PT ;  /* 0x0000001154187209 */ /* 0x000fe40007800000 */
[----:B------:R-:W-:Y:S02]  /*9300*/  FMNMX R114, R87, R112, !PT ;  /* 0x0000007057727209 */ /* 0x000fe40007800000 */
        /* <DEDUP_REMOVED lines=8> */
[----:B--2---:R-:W-:Y:S02]  /*9390*/  FMNMX R17, R115, R112, !PT ;  /* 0x0000007073117209 */ /* 0x004fe40007800000 */
[----:B------:R-:W-:Y:S02]  /*93a0*/  FSETP.NEU.AND P3, PT, R19, -INF , PT ;  /* 0xff8000001300780b */ /* 0x000fe40003f6d000 */
[----:B------:R-:W-:-:S02]  /*93b0*/  FSETP.NEU.AND P2, PT, R17, -INF , PT ;  /* 0xff8000001100780b */ /* 0x000fc40003f4d000 */
[----:B------:R-:W-:Y:S02]  /*93c0*/  FSEL R112, R19, RZ, P3 ;  /* 0x000000ff13707208 */ /* 0x000fe40001800000 */
[----:B------:R-:W-:Y:S02]  /*93d0*/  FSEL R117, R17, RZ, P2 ;  /* 0x000000ff11757208 */ /* 0x000fe40001000000 */
[----:B------:R-:W-:Y:S01]  /*93e0*/  ISETP.NE.AND P2, PT, R15, 0x4, PT ;  /* 0x000000040f00780c */ /* 0x000fe20003f45270 */
[----:B------:R-:W-:Y:S02]  /*93f0*/  FADD R21, -R112, R21 ;  /* 0x0000001570157221 */ /* 0x000fe40000000100 */
[----:B------:R-:W-:Y:S01]  /*9400*/  FADD R22, -R117, R22 ;  /* 0x0000001675167221 */ /* 0x000fe20000000100 */
[----:B------:R-:W-:Y:S01]  /*9410*/  SEL R15, R15, RZ, P2 ;  /* 0x000000ff0f0f7207 */ /* 0x000fe20001000000 */
[----:B------:R-:W-:Y:S01]  /*9420*/  FMUL R115, R21, UR6 ;  /* 0x0000000615737c20 */ /* 0x000fe20008400000 */
[----:B------:R-:W-:-:S02]  /*9430*/  IMAD R21, R7, 0x8, R18 ;  /* 0x0000000807157824 */ /* 0x000fc400078e0212 */
[----:B------:R-:W-:Y:S01]  /*9440*/  FMUL R22, R22, UR6 ;  /* 0x0000000616167c20 */ /* 0x000fe20008400000 */
[----:B------:R-:W-:Y:S02]  /*9450*/  IADD3 R7, R7, 0x1, RZ ;  /* 0x0000000107077810 */ /* 0x000fe40007ffe0ff */
[----:B------:R-:W-:Y:S02]  /*9460*/  FSETP.GEU.AND P4, PT, R115, -126, PT ;  /* 0xc2fc00007300780b */ /* 0x000fe40003f8e000 */
[----:B------:R-:W-:Y:S02]  /*9470*/  FSETP.GEU.AND P3, PT, R22, -126, PT ;  /* 0xc2fc00001600780b */ /* 0x000fe40003f6e000 */
[----:B------:R-:W-:Y:S02]  /*9480*/  PRMT R114, RZ, 0x654, R21 ;  /* 0x00000654ff727816 */ /* 0x000fe40000000015 */
[----:B------:R-:W-:Y:S02]  /*9490*/  SEL R21, RZ, 0x1, P2 ;  /* 0x00000001ff157807 */ /* 0x000fe40001000000 */
[----:B------:R1:W-:Y:S01]  /*94a0*/  SYNCS.ARRIVE.TRANS64.RED.A1T0 RZ, [R114+URZ], RZ ;  /* 0x000000ff72ff79a7 */ /* 0x0003e2000810043f */
[----:B------:R-:W-:-:S02]  /*94b0*/  ISETP.NE.AND P2, PT, R7, 0x4, PT ;  /* 0x000000040700780c */ /* 0x000fc40003f45270 */
[----:B------:R-:W-:Y:S02]  /*94c0*/  LOP3.LUT R4, R4, R21, RZ, 0x3c, !PT ;  /* 0x0000001504047212 */ /* 0x000fe400078e3cff */
[----:B------:R-:W-:Y:S02]  /*94d0*/  @!P4 FMUL R115, R115, 0.5 ;  /* 0x3f0000007373c820 */ /* 0x000fe40000400000 */
[----:B------:R-:W-:Y:S01]  /*94e0*/  @!P3 FMUL R22, R22, 0.5 ;  /* 0x3f0000001616b820 */ /* 0x000fe20000400000 */
[----:B------:R-:W-:-:S03]  /*94f0*/  SHF.L.U32 R21, R4, 0x1f, RZ ;  /* 0x0000001f04157819 */ /* 0x000fc600000006ff */
[----:B------:R2:W3:Y:S08]  /*9500*/  MUFU.EX2 R24, R22 ;  /* 0x0000001600187308 */ /* 0x0004f00000000800 */
[----:B------:R-:W4:Y:S01]  /*9510*/  MUFU.EX2 R115, R115 ;  /* 0x0000007300737308 */ /* 0x000f220000000800 */
[----:B--2---:R-:W-:Y:S02]  /*9520*/  IMAD R22, R15, 0x8, R2 ;  /* 0x000000080f167824 */ /* 0x004fe400078e0202 */
[----:B---3--:R-:W-:-:S04]  /*9530*/  @!P3 FMUL R24, R24, R24 ;  /* 0x000000181818b220 */ /* 0x008fc80000400000 */
[-C--:B------:R-:W-:Y:S01]  /*9540*/  FMUL R104, R104, R24.reuse ;  /* 0x0000001868687220 */ /* 0x080fe20000400000 */
[-C--:B------:R-:W-:Y:S01]  /*9550*/  FMUL R105, R105, R24.reuse ;  /* 0x0000001869697220 */ /* 0x080fe20000400000 */
[-C--:B------:R-:W-:Y:S01]  /*9560*/  FMUL R108, R108, R24.reuse ;  /* 0x000000186c6c7220 */ /* 0x080fe20000400000 */
[-C--:B------:R-:W-:Y:S01]  /*9570*/  FMUL R109, R109, R24.reuse ;  /* 0x000000186d6d7220 */ /* 0x080fe20000400000 */
[----:B----4-:R-:W-:Y:S01]  /*9580*/  @!P4 FMUL R115, R115, R115 ;  /* 0x000000737373c220 */ /* 0x010fe20000400000 */
        /* <DEDUP_REMOVED lines=19> */
[----:B-1----:R-:W-:-:S07]  /*96c0*/  FMUL R95, R95, R115 ;  /* 0x000000735f5f7220 */ /* 0x002fce0000400000 */
.L_x_45:
[----:B-1----:R1:W2:Y:S02]  /*96d0*/  SYNCS.PHASECHK.TRANS64.TRYWAIT P3, [R22+URZ+0xd800], R21 ;  /* 0x00d80015160075a7 */ /* 0x0022a4000806017f */
[----:B--2---:R-:W-:Y:S05]  /*96e0*/  @!P3 NANOSLEEP.SYNCS 0x989680 ;  /* 0x009896800000b95d */ /* 0x004fea0003900000 */
[----:B------:R-:W2:Y:S02]  /*96f0*/  @!P3 SYNCS.PHASECHK.TRANS64 P3, [R22+URZ+0xd800], R21 ;  /* 0x00d800151600b5a7 */ /* 0x000ea4000806007f */
[----:B--2---:R-:W-:Y:S05]  /*9700*/  @!P3 BRA `(.L_x_45) ;  /* 0xfffffffc00f0b947 */ /* 0x004fea000383ffff */
[----:B------:R-:W-:Y:S05]  /*9710*/  BSYNC B0 ;  /* 0x0000000000007941 */ /* 0x000fea0003800000 */
.L_x_44:
[----:B-1----:R-:W1:Y:S01]  /*9720*/  LDC R22, c[0x0][0x604] ;  /* 0x00018100ff167b82 */ /* 0x002e620000000800 */
[----:B------:R-:W-:Y:S05]  /*9730*/  WARPSYNC.ALL ;  /* 0x0000000000007948 */ /* 0x000fea0003800000 */
[----:B-1----:R-:W-:-:S04]  /*9740*/  FMUL R21, R117, R22 ;  /* 0x0000001675157220 */ /* 0x002fc80000400000 */
[-CC-:B------:R-:W-:Y:S01]  /*9750*/  FFMA R116, R25, R22.reuse, -R21.reuse ;  /* 0x0000001619747223 */ /* 0x180fe20000000815 */
[-CC-:B------:R-:W-:Y:S01]  /*9760*/  FFMA R114, R113, R22.reuse, -R21.reuse ;  /* 0x0000001671727223 */ /* 0x180fe20000000815 */
[-C--:B------:R-:W-:Y:S01]  /*9770*/  FMUL R113, R112, R22.reuse ;  /* 0x0000001670717220 */ /* 0x080fe20000400000 */
[-CC-:B------:R-:W-:Y:S01]  /*9780*/  FFMA R29, R29, R22.reuse, -R21.reuse ;  /* 0x000000161d1d7223 */ /* 0x180fe20000000815 */
[-C--:B------:R-:W-:Y:S01]  /*9790*/  FFMA R117, R28, R22.reuse, -R21 ;  /* 0x000000161c757223 */ /* 0x080fe20000000815 */
[----:B------:R-:W-:Y:S01]  /*97a0*/  FSETP.GEU.AND P6, PT, R116, -126, PT ;  /* 0xc2fc00007400780b */ /* 0x000fe20003fce000 */
[-CC-:B------:R-:W-:Y:S01]  /*97b0*/  FFMA R118, R26, R22.reuse, -R113.reuse ;  /* 0x000000161a767223 */ /* 0x180fe20000000871 */
[----:B------:R-:W-:Y:S01]  /*97c0*/  FSETP.GEU.AND P5, PT, R114, -126, PT ;  /* 0xc2fc00007200780b */ /* 0x000fe20003fae000 */
[-CC-:B------:R-:W-:Y:S01]  /*97d0*/  FFMA R119, R27, R22.reuse, -R113.reuse ;  /* 0x000000161b777223 */ /* 0x180fe20000000871 */
[-C--:B------:R-:W-:Y:S01]  /*97e0*/  FFMA R30, R30, R22.reuse, -R113 ;  /* 0x000000161e1e7223 */ /* 0x080fe20000000871 */
[-CC-:B------:R-:W-:Y:S01]  /*97f0*/  FFMA R33, R33, R22.reuse, -R21.reuse ;  /* 0x0000001621217223 */ /* 0x180fe20000000815 */
[----:B------:R-:W-:Y:S01]  /*9800*/  FSETP.GEU.AND P3, PT, R118, -126, PT ;  /* 0xc2fc00007600780b */ /* 0x000fe20003f6e000 */
[-C--:B------:R-:W-:Y:S01]  /*9810*/  FFMA R32, R32, R22.reuse, -R21 ;  /* 0x0000001620207223 */ /* 0x080fe20000000815 */
[----:B------:R-:W-:Y:S01]  /*9820*/  FSETP.GEU.AND P4, PT, R119, -126, PT ;  /* 0xc2fc00007700780b */ /* 0x000fe20003f8e000 */
[-C--:B------:R-:W-:Y:S01]  /*9830*/  FFMA R34, R34, R22.reuse, -R113 ;  /* 0x0000001622227223 */ /* 0x080fe20000000871 */
[-C--:B------:R-:W-:Y:S01]  /*9840*/  FFMA R36, R36, R22.reuse, -R21 ;  /* 0x0000001624247223 */ /* 0x080fe20000000815 */
[-C--:B------:R-:W-:Y:S01]  /*9850*/  FFMA R38, R38, R22.reuse, -R113 ;  /* 0x0000001626267223 */ /* 0x080fe20000000871 */
[-CC-:B------:R-:W-:Y:S01]  /*9860*/  FFMA R41, R41, R22.reuse, -R21.reuse ;  /* 0x0000001629297223 */ /* 0x180fe20000000815 */
[----:B------:R-:W-:Y:S01]  /*9870*/  @!P6 FMUL R116, R116, 0.5 ;  /* 0x3f0000007474e820 */ /* 0x000fe20000400000 */
[-C--:B------:R-:W-:Y:S01]  /*9880*/  FFMA R40, R40, R22.reuse, -R21 ;  /* 0x0000001628287223 */ /* 0x080fe20000000815 */
[----:B------:R-:W-:Y:S01]  /*9890*/  @!P5 FMUL R114, R114, 0.5 ;  /* 0x3f0000007272d820 */ /* 0x000fe20000400000 */
[-C--:B------:R-:W-:Y:S01]  /*98a0*/  FFMA R39, R39, R22.reuse, -R113 ;  /* 0x0000001627277223 */ /* 0x080fe20000000871 */
[----:B------:R1:W2:Y:S01]  /*98b0*/  MUFU.EX2 R26, R116 ;  /* 0x00000074001a7308 */ /* 0x0002a20000000800 */
[-CC-:B------:R-:W-:Y:S01]  /*98c0*/  FFMA R45, R45, R22.reuse, -R21.reuse ;  /* 0x000000162d2d7223 */ /* 0x180fe20000000815 */
[----:B------:R-:W-:Y:S01]  /*98d0*/  @!P3 FMUL R118, R118, 0.5 ;  /* 0x3f0000007676b820 */ /* 0x000fe20000400000 */
[-CC-:B------:R-:W-:Y:S01]  /*98e0*/  FFMA R44, R44, R22.reuse, -R21.reuse ;  /* 0x000000162c2c7223 */ /* 0x180fe20000000815 */
[----:B------:R-:W-:Y:S01]  /*98f0*/  @!P4 FMUL R119, R119, 0.5 ;  /* 0x3f0000007777c820 */ /* 0x000fe20000400000 */
[-CC-:B------:R-:W-:Y:S01]  /*9900*/  FFMA R49, R49, R22.reuse, -R21.reuse ;  /* 0x0000001631317223 */ /* 0x180fe20000000815 */
[-C--:B------:R-:W-:Y:S01]  /*9910*/  FFMA R48, R48, R22.reuse, -R21 ;  /* 0x0000001630307223 */ /* 0x080fe20000000815 */
[-CC-:B------:R-:W-:Y:S01]  /*9920*/  FFMA R46, R46, R22.reuse, -R113.reuse ;  /* 0x000000162e2e7223 */ /* 0x180fe20000000871 */
[----:B------:R-:W3:Y:S01]  /*9930*/  MUFU.EX2 R25, R114 ;  /* 0x0000007200197308 */ /* 0x000ee20000000800 */
[-CC-:B-1----:R-:W-:Y:S01]  /*9940*/  FFMA R116, R31, R22.reuse, -R113.reuse ;  /* 0x000000161f747223 */ /* 0x182fe20000000871 */
[-CC-:B------:R-:W-:Y:S01]  /*9950*/  FFMA R50, R50, R22.reuse, -R113.reuse ;  /* 0x0000001632327223 */ /* 0x180fe20000000871 */
[-CC-:B------:R-:W-:Y:S01]  /*9960*/  FFMA R51, R51, R22.reuse, -R113.reuse ;  /* 0x0000001633337223 */ /* 0x180fe20000000871 */
[-C--:B------:R-:W-:Y:S01]  /*9970*/  FFMA R58, R58, R22.reuse, -R113 ;  /* 0x000000163a3a7223 */ /* 0x080fe20000000871 */
[-CC-:B------:R-:W-:Y:S01]  /*9980*/  FFMA R60, R60, R22.reuse, -R21.reuse ;  /* 0x000000163c3c7223 */ /* 0x180fe20000000815 */
[-C--:B------:R-:W-:Y:S01]  /*9990*/  FFMA R61, R61, R22.reuse, -R21 ;  /* 0x000000163d3d7223 */ /* 0x080fe20000000815 */
[----:B------:R-:W-:Y:S01]  /*99a0*/  FFMA R63, R63, R22, -R113 ;  /* 0x000000163f3f7223 */ /* 0x000fe20000000871 */
[----:B------:R-:W1:Y:S01]  /*99b0*/  MUFU.EX2 R112, R118 ;  /* 0x0000007600707308 */ /* 0x000e620000000800 */
[----:B--2---:R-:W-:Y:S01]  /*99c0*/  @!P6 FMUL R26, R26, R26 ;  /* 0x0000001a1a1ae220 */ /* 0x004fe20000400000 */
[----:B------:R-:W-:Y:S01]  /*99d0*/  FSETP.GEU.AND P6, PT, R29, -126, PT ;  /* 0xc2fc00001d00780b */ /* 0x000fe20003fce000 */
[-CC-:B------:R-:W-:Y:S01]  /*99e0*/  FFMA R64, R64, R22.reuse, -R21.reuse ;  /* 0x0000001640407223 */ /* 0x180fe20000000815 */
[-CC-:B------:R-:W-:Y:S01]  /*99f0*/  FFMA R65, R65, R22.reuse, -R21.reuse ;  /* 0x0000001641417223 */ /* 0x180fe20000000815 */
[-CC-:B------:R-:W-:Y:S01]  /*9a00*/  FFMA R68, R68, R22.reuse, -R21.reuse ;  /* 0x0000001644447223 */ /* 0x180fe20000000815 */
[-C--:B------:R-:W-:Y:S01]  /*9a10*/  FFMA R69, R69, R22.reuse, -R21 ;  /* 0x0000001645457223 */ /* 0x080fe20000000815 */
[-C--:B------:R-:W-:Y:S01]  /*9a20*/  FFMA R70, R70, R22.reuse, -R113 ;  /* 0x0000001646467223 */ /* 0x080fe20000000871 */
[----:B------:R-:W2:Y:S01]  /*9a30*/  MUFU.EX2 R27, R119 ;  /* 0x00000077001b7308 */ /* 0x000ea20000000800 */
[----:B---3--:R-:W-:Y:S01]  /*9a40*/  @!P5 FMUL R25, R25, R25 ;  /* 0x000000191919d220 */ /* 0x008fe20000400000 */
[----:B------:R-:W-:Y:S01]  /*9a50*/  FSETP.GEU.AND P5, PT, R117, -126, PT ;  /* 0xc2fc00007500780b */ /* 0x000fe20003fae000 */
[-CC-:B------:R-:W-:Y:S01]  /*9a60*/  FFMA R72, R72, R22.reuse, -R21.reuse ;  /* 0x0000001648487223 */ /* 0x180fe20000000815 */
[-C--:B------:R-:W-:Y:S01]  /*9a70*/  FFMA R73, R73, R22.reuse, -R21 ;  /* 0x0000001649497223 */ /* 0x080fe20000000815 */
[----:B------:R-:W-:Y:S01]  /*9a80*/  FFMA R123, R24, R13, R25 ;  /* 0x0000000d187b7223 */ /* 0x000fe20000000019 */
[----:B------:R-:W-:Y:S01]  /*9a90*/  F2FP.F16.F32.PACK_AB R24, R26, R25 ;  /* 0x000000191a18723e */ /* 0x000fe200000000ff */
[----:B------:R-:W-:Y:S01]  /*9aa0*/  @!P6 FMUL R29, R29, 0.5 ;  /* 0x3f0000001d1de820 */ /* 0x000fe20000400000 */
[--C-:B------:R-:W-:Y:S01]  /*9ab0*/  FFMA R13, R57, R22, -R21.reuse ;  /* 0x00000016390d7223 */ /* 0x100fe20000000815 */
[----:B-1----:R-:W-:Y:S01]  /*9ac0*/  @!P3 FMUL R112, R112, R112 ;  /* 0x000000707070b220 */ /* 0x002fe20000400000 */
[----:B------:R-:W-:Y:S01]  /*9ad0*/  FSETP.GEU.AND P3, PT, R30, -126, PT ;  /* 0xc2fc00001e00780b */ /* 0x000fe20003f6e000 */
[----:B------:R-:W1:Y:S01]  /*9ae0*/  MUFU.EX2 R31, R29 ;  /* 0x0000001d001f7308 */ /* 0x000e620000000800 */
[----:B------:R-:W-:Y:S01]  /*9af0*/  FADD R123, R123, R26 ;  /* 0x0000001a7b7b7221 */ /* 0x000fe20000000000 */
[----:B------:R-:W-:Y:S01]  /*9b00*/  FFMA R120, R115, R12, R112 ;  /* 0x0000000c73787223 */ /* 0x000fe20000000070 */
[-C--:B------:R-:W-:Y:S01]  /*9b10*/  FFMA R12, R56, R22.reuse, -R21 ;  /* 0x00000016380c7223 */ /* 0x080fe20000000815 */
[----:B------:R-:W-:Y:S01]  /*9b20*/  @!P5 FMUL R117, R117, 0.5 ;  /* 0x3f0000007575d820 */ /* 0x000fe20000400000 */
[-C--:B------:R-:W-:Y:S01]  /*9b30*/  FFMA R74, R74, R22.reuse, -R113 ;  /* 0x000000164a4a7223 */ /* 0x080fe20000000871 */
[----:B--2---:R-:W-:Y:S01]  /*9b40*/  @!P4 FMUL R27, R27, R27 ;  /* 0x0000001b1b1bc220 */ /* 0x004fe20000400000 */
[----:B------:R-:W-:Y:S01]  /*9b50*/  FSETP.GEU.AND P4, PT, R116, -126, PT ;  /* 0xc2fc00007400780b */ /* 0x000fe20003f8e000 */
[----:B------:R-:W2:Y:S01]  /*9b60*/  MUFU.EX2 R28, R117 ;  /* 0x00000075001c7308 */ /* 0x000ea20000000800 */
[-C--:B------:R-:W-:Y:S01]  /*9b70*/  FFMA R77, R77, R22.reuse, -R21 ;  /* 0x000000164d4d7223 */ /* 0x080fe20000000815 */
[--C-:B------:R-:W-:Y:S01]  /*9b80*/  FFMA R78, R78, R22, -R113.reuse ;  /* 0x000000164e4e7223 */ /* 0x100fe20000000871 */
[----:B------:R-:W-:Y:S01]  /*9b90*/  F2FP.F16.F32.PACK_AB R25, R27, R112 ;  /* 0x000000701b19723e */ /* 0x000fe200000000ff */
[----:B------:R-:W-:Y:S01]  /*9ba0*/  @!P3 FMUL R30, R30, 0.5 ;  /* 0x3f0000001e1eb820 */ /* 0x000fe20000400000 */
[-CC-:B------:R-:W-:Y:S01]  /*9bb0*/  FFMA R79, R79, R22.reuse, -R113.reuse ;  /* 0x000000164f4f7223 */ /* 0x180fe20000000871 */
[-CC-:B------:R-:W-:Y:S01]  /*9bc0*/  FFMA R83, R83, R22.reuse, -R113.reuse ;  /* 0x0000001653537223 */ /* 0x180fe20000000871 */
[-C--:B------:R-:W-:Y:S01]  /*9bd0*/  FFMA R82, R82, R22.reuse, -R113 ;  /* 0x0000001652527223 */ /* 0x080fe20000000871 */
[----:B------:R3:W4:Y:S01]  /*9be0*/  MUFU.EX2 R114, R30 ;  /* 0x0000001e00727308 */ /* 0x0007220000000800 */
[----:B-1----:R-:W-:Y:S01]  /*9bf0*/  @!P6 FMUL R31, R31, R31 ;  /* 0x0000001f1f1fe220 */ /* 0x002fe20000400000 */
[----:B------:R-:W-:Y:S01]  /*9c00*/  FSETP.GEU.AND P6, PT, R33, -126, PT ;  /* 0xc2fc00002100780b */ /* 0x000fe20003fce000 */
[-CC-:B------:R-:W-:Y:S01]  /*9c10*/  FFMA R84, R84, R22.reuse, -R21.reuse ;  /* 0x0000001654547223 */ /* 0x180fe20000000815 */
[----:B------:R-:W-:Y:S01]  /*9c20*/  @!P4 FMUL R116, R116, 0.5 ;  /* 0x3f0000007474c820 */ /* 0x000fe20000400000 */
[-C--:B------:R-:W-:Y:S01]  /*9c30*/  FFMA R85, R85, R22.reuse, -R21 ;  /* 0x0000001655557223 */ /* 0x080fe20000000815 */
[-CC-:B------:R-:W-:Y:S01]  /*9c40*/  FFMA R86, R86, R22.reuse, -R113.reuse ;  /* 0x0000001656567223 */ /* 0x180fe20000000871 */
[--C-:B------:R-:W-:Y:S01]  /*9c50*/  FFMA R87, R87, R22, -R113.reuse ;  /* 0x0000001657577223 */ /* 0x100fe20000000871 */
[----:B------:R-:W1:Y:S01]  /*9c60*/  MUFU.EX2 R117, R116 ;  /* 0x0000007400757308 */ /* 0x000e620000000800 */
[----:B--2---:R-:W-:Y:S01]  /*9c70*/  @!P5 FMUL R28, R28, R28 ;  /* 0x0000001c1c1cd220 */ /* 0x004fe20000400000 */
[----:B------:R-:W-:Y:S01]  /*9c80*/  FSETP.GEU.AND P5, PT, R32, -126, PT ;  /* 0xc2fc00002000780b */ /* 0x000fe20003fae000 */
[----:B---3--:R-:W-:-:S03]  /*9c90*/  FFMA R30, R35, R22, -R113 ;  /* 0x00000016231e7223 */ /* 0x008fc60000000871 */
[----:B------:R-:W-:Y:S01]  /*9ca0*/  F2FP.F16.F32.PACK_AB R26, R31, R28 ;  /* 0x0000001c1f1a723e */ /* 0x000fe200000000ff */
[----:B------:R-:W-:Y:S01]  /*9cb0*/  @!P6 FMUL R33, R33, 0.5 ;  /* 0x3f0000002121e820 */ /* 0x000fe20000400000 */
[----:B------:R-:W-:Y:S01]  /*9cc0*/  FADD R28, R123, R28 ;  /* 0x0000001c7b1c7221 */ /* 0x000fe20000000000 */
[----:B----4-:R-:W-:Y:S01]  /*9cd0*/  @!P3 FMUL R114, R114, R114 ;  /* 0x000000727272b220 */ /* 0x010fe20000400000 */
[----:B------:R-:W-:Y:S01]  /*9ce0*/  FSETP.GEU.AND P3, PT, R34, -126, PT ;  /* 0xc2fc00002200780b */ /* 0x000fe20003f6e000 */
[----:B------:R-:W2:Y:S04]  /*9cf0*/  MUFU.EX2 R29, R33 ;  /* 0x00000021001d7308 */ /* 0x000ea80000000800 */
[----:B------:R-:W-:Y:S01]  /*9d00*/  @!P5 FMUL R32, R32, 0.5 ;  /* 0x3f0000002020d820 */ /* 0x000fe20000400000 */
[----:B-1----:R-:W-:Y:S01]  /*9d10*/  @!P4 FMUL R117, R117, R117 ;  /* 0x000000757575c220 */ /* 0x002fe20000400000 */
[----:B------:R-:W-:-:S02]  /*9d20*/  FSETP.GEU.AND P4, PT, R30, -126, PT ;  /* 0xc2fc00001e00780b */ /* 0x000fc40003f8e000 */
[----:B------:R1:W3:Y:S04]  /*9d30*/  MUFU.EX2 R118, R32 ;  /* 0x0000002000767308 */ /* 0x0002e80000000800 */
[----:B------:R-:W-:-:S04]  /*9d40*/  @!P3 FMUL R34, R34, 0.5 ;  /* 0x3f0000002222b820 */ /* 0x000fc80000400000 */
[----:B------:R-:W4:Y:S01]  /*9d50*/  MUFU.EX2 R35, R34 ;  /* 0x0000002200237308 */ /* 0x000f220000000800 */
[----:B-1----:R-:W-:Y:S01]  /*9d60*/  FFMA R32, R37, R22, -R21 ;  /* 0x0000001625207223 */ /* 0x002fe20000000815 */
[----:B--2---:R-:W-:Y:S01]  /*9d70*/  @!P6 FMUL R29, R29, R29 ;  /* 0x0000001d1d1de220 */ /* 0x004fe20000400000 */
[----:B------:R-:W-:-:S03]  /*9d80*/  @!P4 FMUL R30, R30, 0.5 ;  /* 0x3f0000001e1ec820 */ /* 0x000fc60000400000 */
[----:B------:R-:W-:Y:S02]  /*9d90*/  FSETP.GEU.AND P6, PT, R32, -126, PT ;  /* 0xc2fc00002000780b */ /* 0x000fe40003fce000 */
[----:B------:R-:W1:Y:S01]  /*9da0*/  MUFU.EX2 R116, R30 ;  /* 0x0000001e00747308 */ /* 0x000e620000000800 */
[----:B---3--:R-:W-:Y:S01]  /*9db0*/  @!P5 FMUL R118, R118, R118 ;  /* 0x000000767676d220 */ /* 0x008fe20000400000 */
[----:B------:R-:W-:Y:S01]  /*9dc0*/  FSETP.GEU.AND P5, PT, R36, -126, PT ;  /* 0xc2fc00002400780b */ /* 0x000fe20003fae000 */
[----:B----4-:R-:W-:Y:S01]  /*9dd0*/  @!P3 FMUL R35, R35, R35 ;  /* 0x000000232323b220 */ /* 0x010fe20000400000 */
[----:B------:R-:W-:-:S07]  /*9de0*/  FSETP.GEU.AND P3, PT, R38, -126, PT ;  /* 0xc2fc00002600780b */ /* 0x000fce0003f6e000 */
[----:B------:R-:W-:-:S04]  /*9df0*/  @!P6 FMUL R32, R32, 0.5 ;  /* 0x3f0000002020e820 */ /* 0x000fc80000400000 */
[----:B------:R-:W-:Y:S01]  /*9e00*/  @!P5 FMUL R36, R36, 0.5 ;  /* 0x3f0000002424d820 */ /* 0x000fe20000400000 */
[----:B------:R2:W3:Y:S01]  /*9e10*/  MUFU.EX2 R30, R32 ;  /* 0x00000020001e7308 */ /* 0x0004e20000000800 */
[----:B-1----:R-:W-:Y:S01]  /*9e20*/  @!P4 FMUL R116, R116, R116 ;  /* 0x000000747474c220 */ /* 0x002fe20000400000 */
[----:B------:R-:W-:Y:S01]  /*9e30*/  FSETP.GEU.AND P4, PT, R39, -126, PT ;  /* 0xc2fc00002700780b */ /* 0x000fe20003f8e000 */
[----:B------:R-:W-:-:S05]  /*9e40*/  @!P3 FMUL R38, R38, 0.5 ;  /* 0x3f0000002626b820 */ /* 0x000fca0000400000 */
[----:B------:R-:W1:Y:S01]  /*9e50*/  MUFU.EX2 R119, R36 ;  /* 0x0000002400777308 */ /* 0x000e620000000800 */
[----:B--2---:R-:W-:-:S06]  /*9e60*/  FFMA R32, R42, R22, -R113 ;  /* 0x000000162a207223 */ /* 0x004fcc0000000871 */
[----:B------:R-:W-:Y:S01]  /*9e70*/  @!P4 FMUL R39, R39, 0.5 ;  /* 0x3f0000002727c820 */ /* 0x000fe20000400000 */
[----:B------:R2:W4:Y:S01]  /*9e80*/  MUFU.EX2 R34, R38 ;  /* 0x0000002600227308 */ /* 0x0005220000000800 */
[----:B---3--:R-:W-:Y:S01]  /*9e90*/  @!P6 FMUL R30, R30, R30 ;  /* 0x0000001e1e1ee220 */ /* 0x008fe20000400000 */
[----:B------:R-:W-:-:S06]  /*9ea0*/  FSETP.GEU.AND P6, PT, R41, -126, PT ;  /* 0xc2fc00002900780b */ /* 0x000fcc0003fce000 */
[----:B------:R3:W5:Y:S01]  /*9eb0*/  MUFU.EX2 R37, R39 ;  /* 0x0000002700257308 */ /* 0x0007620000000800 */
[----:B-1----:R-:W-:Y:S01]  /*9ec0*/  @!P5 FMUL R119, R119, R119 ;  /* 0x000000777777d220 */ /* 0x002fe20000400000 */
[----:B------:R-:W-:Y:S01]  /*9ed0*/  FSETP.GEU.AND P5, PT, R40, -126, PT ;  /* 0xc2fc00002800780b */ /* 0x000fe20003fae000 */
[----:B--2---:R-:W-:-:S04]  /*9ee0*/  FFMA R38, R43, R22, -R113 ;  /* 0x000000162b267223 */ /* 0x004fc80000000871 */
[----:B------:R-:W-:Y:S01]  /*9ef0*/  @!P6 FMUL R41, R41, 0.5 ;  /* 0x3f0000002929e820 */ /* 0x000fe20000400000 */
[----:B----4-:R-:W-:Y:S01]  /*9f00*/  @!P3 FMUL R34, R34, R34 ;  /* 0x000000222222b220 */ /* 0x010fe20000400000 */
[----:B------:R-:W-:Y:S02]  /*9f10*/  FSETP.GEU.AND P3, PT, R32, -126, PT ;  /* 0xc2fc00002000780b */ /* 0x000fe40003f6e000 */
[----:B------:R-:W1:Y:S01]  /*9f20*/  MUFU.EX2 R33, R41 ;  /* 0x0000002900217308 */ /* 0x000e620000000800 */
[----:B---3--:R-:W-:-:S03]  /*9f30*/  FFMA R39, R47, R22, -R113 ;  /* 0x000000162f277223 */ /* 0x008fc60000000871 */
[----:B------:R-:W-:Y:S01]  /*9f40*/  @!P5 FMUL R40, R40, 0.5 ;  /* 0x3f0000002828d820 */ /* 0x000fe20000400000 */
[----:B-----5:R-:W-:Y:S01]  /*9f50*/  @!P4 FMUL R37, R37, R37 ;  /* 0x000000252525c220 */ /* 0x020fe20000400000 */
[----:B------:R-:W-:Y:S02]  /*9f60*/  FSETP.GEU.AND P4, PT, R38, -126, PT ;  /* 0xc2fc00002600780b */ /* 0x000fe40003f8e000 */
[----:B------:R2:W3:Y:S03]  /*9f70*/  MUFU.EX2 R42, R40 ;  /* 0x00000028002a7308 */ /* 0x0004e60000000800 */
[----:B------:R-:W-:-:S05]  /*9f80*/  @!P3 FMUL R32, R32, 0.5 ;  /* 0x3f0000002020b820 */ /* 0x000fca0000400000 */
[----:B------:R-:W4:Y:S01]  /*9f90*/  MUFU.EX2 R121, R32 ;  /* 0x0000002000797308 */ /* 0x000f220000000800 */
[----:B-1----:R-:W-:Y:S01]  /*9fa0*/  @!P6 FMUL R33, R33, R33 ;  /* 0x000000212121e220 */ /* 0x002fe20000400000 */
[----:B------:R-:W-:Y:S01]  /*9fb0*/  FSETP.GEU.AND P6, PT, R45, -126, PT ;  /* 0xc2fc00002d00780b */ /* 0x000fe20003fce000 */
[----:B--2---:R-:W-:Y:S01]  /*9fc0*/  FFMA R40, R52, R22, -R21 ;  /* 0x0000001634287223 */ /* 0x004fe20000000815 */
[----:B------:R-:W-:-:S04]  /*9fd0*/  @!P4 FMUL R38, R38, 0.5 ;  /* 0x3f0000002626c820 */ /* 0x000fc80000400000 */
[----:B------:R-:W1:Y:S01]  /*9fe0*/  MUFU.EX2 R36, R38 ;  /* 0x0000002600247308 */ /* 0x000e620000000800 */
[----:B---3--:R-:W-:Y:S01]  /*9ff0*/  @!P5 FMUL R42, R42, R42 ;  /* 0x0000002a2a2ad220 */ /* 0x008fe20000400000 */
[----:B------:R-:W-:-:S05]  /*a000*/  FSETP.GEU.AND P5, PT, R44, -126, PT ;  /* 0xc2fc00002c00780b */ /* 0x000fca0003fae000 */
[----:B------:R-:W-:Y:S01]  /*a010*/  @!P6 FMUL R45, R45, 0.5 ;  /* 0x3f0000002d2de820 */ /* 0x000fe20000400000 */
[----:B----4-:R-:W-:Y:S01]  /*a020*/  @!P3 FMUL R121, R121, R121 ;  /* 0x000000797979b220 */ /* 0x010fe20000400000 */
[----:B------:R-:W-:Y:S02]  /*a030*/  FSETP.GEU.AND P3, PT, R46, -126, PT ;  /* 0xc2fc00002e00780b */ /* 0x000fe40003f6e000 */
[----:B------:R2:W3:Y:S04]  /*a040*/  MUFU.EX2 R32, R45 ;  /* 0x0000002d00207308 */ /* 0x0004e80000000800 */
[----:B------:R-:W-:Y:S01]  /*a050*/  @!P5 FMUL R44, R44, 0.5 ;  /* 0x3f0000002c2cd820 */ /* 0x000fe20000400000 */
[----:B-1----:R-:W-:Y:S01]  /*a060*/  @!P4 FMUL R36, R36, R36 ;  /* 0x000000242424c220 */ /* 0x002fe20000400000 */
[----:B------:R-:W-:-:S02]  /*a070*/  FSETP.GEU.AND P4, PT, R39, -126, PT ;  /* 0xc2fc00002700780b */ /* 0x000fc40003f8e000 */
[----:B------:R-:W1:Y:S01]  /*a080*/  MUFU.EX2 R43, R44 ;  /* 0x0000002c002b7308 */ /* 0x000e620000000800 */
[----:B--2---:R-:W-:Y:S01]  /*a090*/  FFMA R45, R53, R22, -R21 ;  /* 0x00000016352d7223 */ /* 0x004fe20000000815 */
[----:B------:R-:W-:Y:S02]  /*a0a0*/  IMAD.MOV.U32 R53, RZ, RZ, -0x3ffffff0 ;  /* 0xc0000010ff357424 */ /* 0x000fe400078e00ff */
[----:B------:R-:W-:-:S03]  /*a0b0*/  @!P3 FMUL R46, R46, 0.5 ;  /* 0x3f0000002e2eb820 */ /* 0x000fc60000400000 */
[----:B------:R-:W-:Y:S01]  /*a0c0*/  R2UR UR19, R53 ;  /* 0x00000000351372ca */ /* 0x000fe200000e0000 */
[----:B------:R-:W-:Y:S01]  /*a0d0*/  FADD R53, R120, R27 ;  /* 0x0000001b78357221 */ /* 0x000fe20000000000 */
[----:B---3--:R-:W-:Y:S01]  /*a0e0*/  @!P6 FMUL R32, R32, R32 ;  /* 0x000000202020e220 */ /* 0x008fe20000400000 */
[----:B------:R-:W-:Y:S01]  /*a0f0*/  FSETP.GEU.AND P6, PT, R49, -126, PT ;  /* 0xc2fc00003100780b */ /* 0x000fe20003fce000 */
[----:B------:R-:W2:Y:S01]  /*a100*/  MUFU.EX2 R47, R46 ;  /* 0x0000002e002f7308 */ /* 0x000ea20000000800 */
[----:B------:R-:W-:Y:S01]  /*a110*/  F2FP.F16.F32.PACK_AB R27, R117, R114 ;  /* 0x00000072751b723e */ /* 0x000fe200000000ff */
[----:B------:R-:W-:Y:S01]  /*a120*/  @!P4 FMUL R39, R39, 0.5 ;  /* 0x3f0000002727c820 */ /* 0x000fe20000400000 */
[----:B------:R-:W-:Y:S01]  /*a130*/  FADD R114, R53, R114 ;  /* 0x0000007235727221 */ /* 0x000fe20000000000 */
[----:B------:R-:W-:Y:S01]  /*a140*/  FADD R53, R28, R31 ;  /* 0x0000001f1c357221 */ /* 0x000fe20000000000 */
[----:B------:R-:W-:Y:S01]  /*a150*/  WARPGROUP.ARRIVE ;  /* 0x00000000000079c5 */ /* 0x000fe20000000000 */
[----:B-1----:R-:W-:Y:S01]  /*a160*/  @!P5 FMUL R43, R43, R43 ;  /* 0x0000002b2b2bd220 */ /* 0x002fe20000400000 */
[----:B------:R-:W-:Y:S01]  /*a170*/  FSETP.GEU.AND P5, PT, R48, -126, PT ;  /* 0xc2fc00003000780b */ /* 0x000fe20003fae000 */
[----:B------:R-:W1:Y:S01]  /*a180*/  MUFU.EX2 R38, R39 ;  /* 0x0000002700267308 */ /* 0x000e620000000800 */
[----:B------:R-:W-:Y:S01]  /*a190*/  FADD R114, R114, R117 ;  /* 0x0000007572727221 */ /* 0x000fe20000000000 */
[----:B------:R-:W-:-:S02]  /*a1a0*/  FADD R56, R53, R118 ;  /* 0x0000007635387221 */ /* 0x000fc40000000000 */
[----:B------:R-:W-:Y:S01]  /*a1b0*/  @!P6 FMUL R49, R49, 0.5 ;  /* 0x3f0000003131e820 */ /* 0x000fe20000400000 */
[----:B------:R-:W-:Y:S01]  /*a1c0*/  FADD R53, R114, R35 ;  /* 0x0000002372357221 */ /* 0x000fe20000000000 */
[----:B------:R-:W-:Y:S02]  /*a1d0*/  FADD R56, R56, R29 ;  /* 0x0000001d38387221 */ /* 0x000fe40000000000 */
[----:B------:R3:W4:Y:S01]  /*a1e0*/  MUFU.EX2 R44, R49 ;  /* 0x00000031002c7308 */ /* 0x0007220000000800 */
[----:B--2---:R-:W-:Y:S01]  /*a1f0*/  @!P3 FMUL R47, R47, R47 ;  /* 0x0000002f2f2fb220 */ /* 0x004fe20000400000 */
[----:B------:R-:W-:Y:S02]  /*a200*/  FSETP.GEU.AND P3, PT, R50, -126, PT ;  /* 0xc2fc00003200780b */ /* 0x000fe40003f6e000 */
[----:B------:R-:W-:-:S04]  /*a210*/  @!P5 FMUL R48, R48, 0.5 ;  /* 0x3f0000003030d820 */ /* 0x000fc80000400000 */
[----:B------:R2:W5:Y:S01]  /*a220*/  MUFU.EX2 R41, R48 ;  /* 0x0000003000297308 */ /* 0x0005620000000800 */
[--C-:B---3--:R-:W-:Y:S01]  /*a230*/  FFMA R49, R54, R22, -R113.reuse ;  /* 0x0000001636317223 */ /* 0x108fe20000000871 */
[----:B------:R-:W-:Y:S02]  /*a240*/  IMAD.U32 R54, RZ, RZ, UR15 ;  /* 0x0000000fff367e24 */ /* 0x000fe4000f8e00ff */
[----:B-1----:R-:W-:Y:S01]  /*a250*/  @!P4 FMUL R38, R38, R38 ;  /* 0x000000262626c220 */ /* 0x002fe20000400000 */
[----:B------:R-:W-:Y:S01]  /*a260*/  FSETP.GEU.AND P4, PT, R51, -126, PT ;  /* 0xc2fc00003300780b */ /* 0x000fe20003f8e000 */
[----:B------:R-:W-:Y:S02]  /*a270*/  IMAD R54, R15, 0x300, R54 ;  /* 0x000003000f367824 */ /* 0x000fe400078e0236 */
[----:B------:R-:W-:Y:S01]  /*a280*/  @!P3 FMUL R50, R50, 0.5 ;  /* 0x3f0000003232b820 */ /* 0x000fe20000400000 */
[----:B--2---:R-:W-:Y:S01]  /*a290*/  FFMA R48, R55, R22, -R113 ;  /* 0x0000001637307223 */ /* 0x004fe20000000871 */
[----:B------:R-:W-:Y:S01]  /*a2a0*/  IMAD.MOV.U32 R55, RZ, RZ, -0x3ffffff0 ;  /* 0xc0000010ff377424 */ /* 0x000fe200078e00ff */
[C---:B------:R-:W-:Y:S01]  /*a2b0*/  R2UR UR6, R54.reuse ;  /* 0x00000000360672ca */ /* 0x040fe200000e0000 */
[----:B------:R1:W2:Y:S01]  /*a2c0*/  MUFU.EX2 R46, R50 ;  /* 0x00000032002e7308 */ /* 0x0002a20000000800 */
[----:B------:R-:W-:Y:S01]  /*a2d0*/  IADD3 R52, R54, 0x200, RZ ;  /* 0x0000020036347810 */ /* 0x000fe20007ffe0ff */
[----:B----4-:R-:W-:Y:S01]  /*a2e0*/  @!P6 FMUL R44, R44, R44 ;  /* 0x0000002c2c2ce220 */ /* 0x010fe20000400000 */
[----:B------:R-:W-:Y:S01]  /*a2f0*/  R2UR UR7, R55 ;  /* 0x00000000370772ca */ /* 0x000fe200000e0000 */
[----:B------:R-:W-:-:S02]  /*a300*/  FADD R55, R53, R116 ;  /* 0x0000007435377221 */ /* 0x000fc40000000000 */
[----:B------:R-:W-:Y:S01]  /*a310*/  @!P4 FMUL R51, R51, 0.5 ;  /* 0x3f0000003333c820 */ /* 0x000fe20000400000 */
[----:B------:R-:W-:Y:S01]  /*a320*/  R2UR UR18, R52 ;  /* 0x00000000341272ca */ /* 0x000fe200000e0000 */
[----:B-----5:R-:W-:Y:S01]  /*a330*/  @!P5 FMUL R41, R41, R41 ;  /* 0x000000292929d220 */ /* 0x020fe20000400000 */
[----:B------:R-:W-:Y:S01]  /*a340*/  FSETP.GEU.AND P5, PT, R40, -126, PT ;  /* 0xc2fc00002800780b */ /* 0x000fe20003fae000 */
[----:B------:R3:W4:Y:S01]  /*a350*/  MUFU.EX2 R39, R51 ;  /* 0x0000003300277308 */ /* 0x0007220000000800 */
[----:B-1----:R-:W-:Y:S01]  /*a360*/  VIADD R50, R54, 0x100 ;  /* 0x0000010036327836 */ /* 0x002fe20000000000 */
[----:B------:R-:W-:Y:S01]  /*a370*/  FSETP.GEU.AND P6, PT, R45, -126, PT ;  /* 0xc2fc00002d00780b */ /* 0x000fe20003fce000 */
[-CC-:B------:R-:W-:Y:S01]  /*a380*/  FFMA R52, R62, R22.reuse, -R113.reuse ;  /* 0x000000163e347223 */ /* 0x180fe20000000871 */
[----:B------:R-:W-:Y:S02]  /*a390*/  FFMA R53, R67, R22, -R113 ;  /* 0x0000001643357223 */ /* 0x000fe40000000871 */
[----:B------:R-:W-:Y:S01]  /*a3a0*/  R2UR UR10, R50 ;  /* 0x00000000320a72ca */ /* 0x000fe200000e0000 */
[----:B------:R-:W-:Y:S01]  /*a3b0*/  HGMMA.64x16x16.F32 R104, R24, gdesc[UR4].tnspB, R104, gsb0 ;  /* 0x4020000418687df0 */ /* 0x000fe20008000868 */
[----:B--2---:R-:W-:Y:S01]  /*a3c0*/  @!P3 FMUL R46, R46, R46 ;  /* 0x0000002e2e2eb220 */ /* 0x004fe20000400000 */
[----:B---3--:R-:W-:Y:S01]  /*a3d0*/  IMAD.MOV.U32 R51, RZ, RZ, -0x3ffffff0 ;  /* 0xc0000010ff337424 */ /* 0x008fe200078e00ff */
[----:B------:R-:W-:-:S02]  /*a3e0*/  FSETP.GEU.AND P3, PT, R49, -126, PT ;  /* 0xc2fc00003100780b */ /* 0x000fc40003f6e000 */
[----:B------:R-:W-:Y:S02]  /*a3f0*/  @!P5 FMUL R40, R40, 0.5 ;  /* 0x3f0000002828d820 */ /* 0x000fe40000400000 */
[----:B------:R-:W-:Y:S01]  /*a400*/  R2UR UR11, R51 ;  /* 0x00000000330b72ca */ /* 0x000fe200000e0000 */
[----:B------:R-:W-:Y:S01]  /*a410*/  @!P6 FMUL R45, R45, 0.5 ;  /* 0x3f0000002d2de820 */ /* 0x000fe20000400000 */
[----:B------:R-:W-:Y:S01]  /*a420*/  FFMA R51, R59, R22, -R113 ;  /* 0x000000163b337223 */ /* 0x000fe20000000871 */
[----:B----4-:R-:W-:Y:S01]  /*a430*/  @!P4 FMUL R39, R39, R39 ;  /* 0x000000272727c220 */ /* 0x010fe20000400000 */
[----:B------:R-:W-:Y:S01]  /*a440*/  FSETP.GEU.AND P4, PT, R48, -126, PT ;  /* 0xc2fc00003000780b */ /* 0x000fe20003f8e000 */
[----:B------:R-:W1:Y:S04]  /*a450*/  MUFU.EX2 R40, R40 ;  /* 0x0000002800287308 */ /* 0x000e680000000800 */
[----:B------:R-:W-:-:S04]  /*a460*/  @!P3 FMUL R49, R49, 0.5 ;  /* 0x3f0000003131b820 */ /* 0x000fc80000400000 */
[----:B------:R-:W2:Y:S04]  /*a470*/  MUFU.EX2 R45, R45 ;  /* 0x0000002d002d7308 */ /* 0x000ea80000000800 */
[----:B------:R-:W-:-:S04]  /*a480*/  @!P4 FMUL R48, R48, 0.5 ;  /* 0x3f0000003030c820 */ /* 0x000fc80000400000 */
[----:B------:R-:W3:Y:S01]  /*a490*/  MUFU.EX2 R49, R49 ;  /* 0x0000003100317308 */ /* 0x000ee20000000800 */
[----:B-1----:R-:W-:Y:S01]  /*a4a0*/  @!P5 FMUL R40, R40, R40 ;  /* 0x000000282828d220 */ /* 0x002fe20000400000 */
[----:B------:R-:W-:-:S06]  /*a4b0*/  FSETP.GEU.AND P5, PT, R12, -126, PT ;  /* 0xc2fc00000c00780b */ /* 0x000fcc0003fae000 */
[----:B------:R-:W1:Y:S01]  /*a4c0*/  MUFU.EX2 R48, R48 ;  /* 0x0000003000307308 */ /* 0x000e620000000800 */
[----:B--2---:R-:W-:Y:S01]  /*a4d0*/  @!P6 FMUL R45, R45, R45 ;  /* 0x0000002d2d2de220 */ /* 0x004fe20000400000 */
[----:B------:R-:W-:Y:S01]  /*a4e0*/  FSETP.GEU.AND P6, PT, R13, -126, PT ;  /* 0xc2fc00000d00780b */ /* 0x000fe20003fce000 */
[----:B------:R-:W-:Y:S02]  /*a4f0*/  WARPGROUP.DEPBAR.LE gsb0, 0x0 ;  /* 0x00008000000079c5 */ /* 0x000fe40000010000 */
[----:B------:R-:W-:Y:S01]  /*a500*/  WARPGROUP.ARRIVE ;  /* 0x00000000000079c5 */ /* 0x000fe20000000000 */
[----:B---3--:R-:W-:Y:S01]  /*a510*/  @!P3 FMUL R49, R49, R49 ;  /* 0x000000313131b220 */ /* 0x008fe20000400000 */
[----:B------:R-:W-:Y:S01]  /*a520*/  FSETP.GEU.AND P3, PT, R58, -126, PT ;  /* 0xc2fc00003a00780b */ /* 0x000fe20003f6e000 */
[----:B------:R-:W-:-:S03]  /*a530*/  @!P5 FMUL R12, R12, 0.5 ;  /* 0x3f0000000c0cd820 */ /* 0x000fc60000400000 */
[----:B------:R-:W-:Y:S04]  /*a540*/  HGMMA.64x16x16.F32 R96, R24, gdesc[UR8].tnspB, R96, gsb0 ;  /* 0x4020000818607df0 */ /* 0x000fe80008000860 */
[----:B------:R-:W-:Y:S01]  /*a550*/  @!P6 FMUL R13, R13, 0.5 ;  /* 0x3f0000000d0de820 */ /* 0x000fe20000400000 */
[----:B-1----:R-:W-:Y:S01]  /*a560*/  @!P4 FMUL R48, R48, R48 ;  /* 0x000000303030c220 */ /* 0x002fe20000400000 */
[----:B------:R-:W-:Y:S01]  /*a570*/  FSETP.GEU.AND P4, PT, R51, -126, PT ;  /* 0xc2fc00003300780b */ /* 0x000fe20003f8e000 */
[----:B------:R-:W1:Y:S02]  /*a580*/  MUFU.EX2 R12, R12 ;  /* 0x0000000c000c7308 */ /* 0x000e640000000800 */
[----:B------:R-:W-:-:S06]  /*a590*/  @!P3 FMUL R58, R58, 0.5 ;  /* 0x3f0000003a3ab820 */ /* 0x000fcc0000400000 */
[----:B------:R2:W3:Y:S04]  /*a5a0*/  MUFU.EX2 R50, R58 ;  /* 0x0000003a00327308 */ /* 0x0004e80000000800 */
[----:B------:R-:W-:-:S04]  /*a5b0*/  @!P4 FMUL R51, R51, 0.5 ;  /* 0x3f0000003333c820 */ /* 0x000fc80000400000 */
[----:B------:R-:W4:Y:S01]  /*a5c0*/  MUFU.EX2 R13, R13 ;  /* 0x0000000d000d7308 */ /* 0x000f220000000800 */
[----:B-1----:R-:W-:Y:S01]  /*a5d0*/  @!P5 FMUL R12, R12, R12 ;  /* 0x0000000c0c0cd220 */ /* 0x002fe20000400000 */
[----:B------:R-:W-:Y:S01]  /*a5e0*/  FSETP.GEU.AND P5, PT, R60, -126, PT ;  /* 0xc2fc00003c00780b */ /* 0x000fe20003fae000 */
[----:B--2---:R-:W-:-:S05]  /*a5f0*/  FFMA R58, R66, R22, -R113 ;  /* 0x00000016423a7223 */ /* 0x004fca0000000871 */
[----:B------:R-:W1:Y:S01]  /*a600*/  MUFU.EX2 R51, R51 ;  /* 0x0000003300337308 */ /* 0x000e620000000800 */
[----:B---3--:R-:W-:Y:S01]  /*a610*/  @!P3 FMUL R50, R50, R50 ;  /* 0x000000323232b220 */ /* 0x008fe20000400000 */
[----:B------:R-:W-:-:S05]  /*a620*/  FSETP.GEU.AND P3, PT, R52, -126, PT ;  /* 0xc2fc00003400780b */ /* 0x000fca0003f6e000 */
[----:B------:R-:W-:Y:S01]  /*a630*/  @!P5 FMUL R60, R60, 0.5 ;  /* 0x3f0000003c3cd820 */ /* 0x000fe20000400000 */
[----:B----4-:R-:W-:Y:S01]  /*a640*/  @!P6 FMUL R13, R13, R13 ;  /* 0x0000000d0d0de220 */ /* 0x010fe20000400000 */
[----:B------:R-:W-:Y:S02]  /*a650*/  FSETP.GEU.AND P6, PT, R61, -126, PT ;  /* 0xc2fc00003d00780b */ /* 0x000fe40003fce000 */
[----:B------:R-:W2:Y:S01]  /*a660*/  MUFU.EX2 R28, R60 ;  /* 0x0000003c001c7308 */ /* 0x000ea20000000800 */
[----:B------:R-:W-:Y:S02]  /*a670*/  WARPGROUP.DEPBAR.LE gsb0, 0x0 ;  /* 0x00008000000079c5 */ /* 0x000fe40000010000 */
[----:B------:R-:W-:Y:S01]  /*a680*/  WARPGROUP.ARRIVE ;  /* 0x00000000000079c5 */ /* 0x000fe20000000000 */
[----:B------:R-:W-:Y:S01]  /*a690*/  @!P3 FMUL R52, R52, 0.5 ;  /* 0x3f0000003434b820 */ /* 0x000fe20000400000 */
[----:B-1----:R-:W-:Y:S01]  /*a6a0*/  @!P4 FMUL R51, R51, R51 ;  /* 0x000000333333c220 */ /* 0x002fe20000400000 */
[----:B------:R-:W-:-:S03]  /*a6b0*/  FSETP.GEU.AND P4, PT, R63, -126, PT ;  /* 0xc2fc00003f00780b */ /* 0x000fc60003f8e000 */
[----:B------:R-:W-:Y:S01]  /*a6c0*/  HGMMA.64x16x16.F32 R88, R24, gdesc[UR16].tnspB, R88, gsb0 ;  /* 0x4020001018587df0 */ /* 0x000fe20008000858 */
[----:B------:R-:W1:Y:S01]  /*a6d0*/  MUFU.EX2 R52, R52 ;  /* 0x0000003400347308 */ /* 0x000e620000000800 */
[----:B------:R-:W-:Y:S01]  /*a6e0*/  @!P6 FMUL R61, R61, 0.5 ;  /* 0x3f0000003d3de820 */ /* 0x000fe20000400000 */
[----:B--2---:R-:W-:Y:S01]  /*a6f0*/  @!P5 FMUL R28, R28, R28 ;  /* 0x0000001c1c1cd220 */ /* 0x004fe20000400000 */
[----:B------:R-:W-:-:S05]  /*a700*/  FSETP.GEU.AND P5, PT, R64, -126, PT ;  /* 0xc2fc00004000780b */ /* 0x000fca0003fae000 */
[----:B------:R-:W2:Y:S01]  /*a710*/  MUFU.EX2 R31, R61 ;  /* 0x0000003d001f7308 */ /* 0x000ea20000000800 */
[----:B------:R-:W-:Y:S01]  /*a720*/  @!P4 FMUL R63, R63, 0.5 ;  /* 0x3f0000003f3fc820 */ /* 0x000fe20000400000 */
[----:B-1----:R-:W-:Y:S01]  /*a730*/  @!P3 FMUL R52, R52, R52 ;  /* 0x000000343434b220 */ /* 0x002fe20000400000 */
[----:B------:R-:W-:-:S05]  /*a740*/  FSETP.GEU.AND P3, PT, R58, -126, PT ;  /* 0xc2fc00003a00780b */ /* 0x000fca0003f6e000 */
[----:B------:R-:W-:Y:S01]  /*a750*/  @!P5 FMUL R64, R64, 0.5 ;  /* 0x3f0000004040d820 */ /* 0x000fe20000400000 */
[----:B--2---:R-:W-:Y:S01]  /*a760*/  @!P6 FMUL R31, R31, R31 ;  /* 0x0000001f1f1fe220 */ /* 0x004fe20000400000 */
[----:B------:R-:W-:-:S06]  /*a770*/  FSETP.GEU.AND P6, PT, R65, -126, PT ;  /* 0xc2fc00004100780b */ /* 0x000fcc0003fce000 */
[----:B------:R-:W-:-:S06]  /*a780*/  @!P3 FMUL R58, R58, 0.5 ;  /* 0x3f0000003a3ab820 */ /* 0x000fcc0000400000 */
[----:B------:R-:W1:Y:S01]  /*a790*/  MUFU.EX2 R58, R58 ;  /* 0x0000003a003a7308 */ /* 0x000e620000000800 */
[----:B------:R-:W-:Y:S01]  /*a7a0*/  @!P6 FMUL R65, R65, 0.5 ;  /* 0x3f0000004141e820 */ /* 0x000fe20000400000 */
[----:B------:R-:W-:Y:S02]  /*a7b0*/  WARPGROUP.DEPBAR.LE gsb0, 0x0 ;  /* 0x00008000000079c5 */ /* 0x000fe40000010000 */
[----:B------:R-:W-:Y:S01]  /*a7c0*/  IMAD.MOV.U32 R25, RZ, RZ, -0x3ffffff0 ;  /* 0xc0000010ff197424 */ /* 0x000fe200078e00ff */
[C---:B------:R-:W-:Y:S01]  /*a7d0*/  IADD3 R24, R54.reuse, 0x20, RZ ;  /* 0x0000002036187810 */ /* 0x040fe20007ffe0ff */
[----:B------:R-:W-:Y:S01]  /*a7e0*/  VIADD R26, R54, 0x120 ;  /* 0x00000120361a7836 */ /* 0x000fe20000000000 */
[----:B------:R-:W-:Y:S02]  /*a7f0*/  MOV R27, 0xc0000010 ;  /* 0xc0000010001b7802 */ /* 0x000fe40000000f00 */
[----:B------:R-:W-:Y:S01]  /*a800*/  R2UR UR6, R24 ;  /* 0x00000000180672ca */ /* 0x000fe200000e0000 */
[----:B------:R-:W-:Y:S01]  /*a810*/  VIADD R24, R54, 0x220 ;  /* 0x0000022036187836 */ /* 0x000fe20000000000 */
[----:B------:R-:W-:Y:S01]  /*a820*/  R2UR UR7, R25 ;  /* 0x00000000190772ca */ /* 0x000fe200000e0000 */
[----:B------:R-:W-:Y:S01]  /*a830*/  IMAD.MOV.U32 R25, RZ, RZ, -0x3ffffff0 ;  /* 0xc0000010ff197424 */ /* 0x000fe200078e00ff */
[----:B------:R-:W-:-:S02]  /*a840*/  R2UR UR10, R26 ;  /* 0x000000001a0a72ca */ /* 0x000fc400000e0000 */
[----:B------:R-:W-:Y:S01]  /*a850*/  R2UR UR11, R27 ;  /* 0x000000001b0b72ca */ /* 0x000fe200000e0000 */
[----:B-1----:R-:W-:Y:S01]  /*a860*/  @!P3 FMUL R58, R58, R58 ;  /* 0x0000003a3a3ab220 */ /* 0x002fe20000400000 */
[----:B------:R-:W-:Y:S02]  /*a870*/  R2UR UR18, R24 ;  /* 0x00000000181272ca */ /* 0x000fe400000e0000 */
[----:B------:R-:W-:Y:S02]  /*a880*/  R2UR UR19, R25 ;  /* 0x00000000191372ca */ /* 0x000fe400000e0000 */
[----:B------:R-:W-:Y:S02]  /*a890*/  F2FP.F16.F32.PACK_AB R24, R29, R118 ;  /* 0x000000761d18723e */ /* 0x000fe400000000ff */
[----:B------:R-:W-:Y:S01]  /*a8a0*/  F2FP.F16.F32.PACK_AB R25, R116, R35 ;  /* 0x000000237419723e */ /* 0x000fe200000000ff */
[----:B------:R-:W1:Y:S01]  /*a8b0*/  MUFU.EX2 R29, R64 ;  /* 0x00000040001d7308 */ /* 0x000e620000000800 */
[----:B------:R-:W-:Y:S01]  /*a8c0*/  F2FP.F16.F32.PACK_AB R26, R30, R119 ;  /* 0x000000771e1a723e */ /* 0x000fe200000000ff */
[----:B------:R-:W-:Y:S01]  /*a8d0*/  FADD R119, R56, R119 ;  /* 0x0000007738777221 */ /* 0x000fe20000000000 */
[----:B------:R-:W-:Y:S01]  /*a8e0*/  F2FP.F16.F32.PACK_AB R27, R37, R34 ;  /* 0x00000022251b723e */ /* 0x000fe200000000ff */
[----:B------:R-:W-:Y:S01]  /*a8f0*/  FADD R34, R55, R34 ;  /* 0x0000002237227221 */ /* 0x000fe20000000000 */
[----:B------:R-:W-:Y:S01]  /*a900*/  FFMA R55, R71, R22, -R113 ;  /* 0x0000001647377223 */ /* 0x000fe20000000871 */
[----:B------:R-:W-:Y:S01]  /*a910*/  FSETP.GEU.AND P3, PT, R70, -126, PT ;  /* 0xc2fc00004600780b */ /* 0x000fe20003f6e000 */
[----:B------:R-:W-:Y:S01]  /*a920*/  WARPGROUP.ARRIVE ;  /* 0x00000000000079c5 */ /* 0x000fe20000000000 */
[----:B------:R-:W2:Y:S01]  /*a930*/  MUFU.EX2 R35, R63 ;  /* 0x0000003f00237308 */ /* 0x000ea20000000800 */
[----:B------:R-:W-:Y:S01]  /*a940*/  FADD R34, R34, R37 ;  /* 0x0000002522227221 */ /* 0x000fe20000000000 */
[----:B------:R-:W-:-:S03]  /*a950*/  FADD R119, R119, R30 ;  /* 0x0000001e77777221 */ /* 0x000fc60000000000 */
[----:B------:R-:W-:Y:S03]  /*a960*/  HGMMA.64x16x16.F32 R104, R24, gdesc[UR4].tnspB, R104, gsb0 ;  /* 0x4020000418687df0 */ /* 0x000fe60008000868 */
[----:B------:R-:W3:Y:S01]  /*a970*/  MUFU.EX2 R56, R65 ;  /* 0x0000004100387308 */ /* 0x000ee20000000800 */
[----:B-1----:R-:W-:Y:S01]  /*a980*/  @!P5 FMUL R29, R29, R29 ;  /* 0x0000001d1d1dd220 */ /* 0x002fe20000400000 */
[----:B------:R-:W-:Y:S01]  /*a990*/  FSETP.GEU.AND P5, PT, R68, -126, PT ;  /* 0xc2fc00004400780b */ /* 0x000fe20003fae000 */
[----:B------:R-:W-:Y:S01]  /*a9a0*/  @!P3 FMUL R70, R70, 0.5 ;  /* 0x3f0000004646b820 */ /* 0x000fe20000400000 */
[----:B--2---:R-:W-:Y:S01]  /*a9b0*/  @!P4 FMUL R35, R35, R35 ;  /* 0x000000232323c220 */ /* 0x004fe20000400000 */
[----:B------:R-:W-:-:S10]  /*a9c0*/  FSETP.GEU.AND P4, PT, R53, -126, PT ;  /* 0xc2fc00003500780b */ /* 0x000fd40003f8e000 */
[----:B------:R-:W-:Y:S01]  /*a9d0*/  @!P5 FMUL R68, R68, 0.5 ;  /* 0x3f0000004444d820 */ /* 0x000fe20000400000 */
[----:B---3--:R-:W-:Y:S01]  /*a9e0*/  @!P6 FMUL R56, R56, R56 ;  /* 0x000000383838e220 */ /* 0x008fe20000400000 */
[----:B------:R-:W-:Y:S02]  /*a9f0*/  FSETP.GEU.AND P6, PT, R69, -126, PT ;  /* 0xc2fc00004500780b */ /* 0x000fe40003fce000 */
[----:B------:R-:W1:Y:S01]  /*aa00*/  MUFU.EX2 R30, R68 ;  /* 0x00000044001e7308 */ /* 0x000e620000000800 */
[----:B------:R-:W-:-:S07]  /*aa10*/  @!P4 FMUL R53, R53, 0.5 ;  /* 0x3f0000003535c820 */ /* 0x000fce0000400000 */
[----:B------:R-:W2:Y:S03]  /*aa20*/  MUFU.EX2 R53, R53 ;  /* 0x0000003500357308 */ /* 0x000ea60000000800 */
[----:B------:R-:W-:Y:S01]  /*aa30*/  @!P6 FMUL R69, R69, 0.5 ;  /* 0x3f0000004545e820 */ /* 0x000fe20000400000 */
[----:B-1----:R-:W-:-:S04]  /*aa40*/  @!P5 FMUL R30, R30, R30 ;  /* 0x0000001e1e1ed220 */ /* 0x002fc80000400000 */
[----:B------:R-:W1:Y:S01]  /*aa50*/  MUFU.EX2 R37, R69 ;  /* 0x0000004500257308 */ /* 0x000e620000000800 */
[----:B------:R-:W-:Y:S01]  /*aa60*/  FSETP.GEU.AND P5, PT, R72, -126, PT ;  /* 0xc2fc00004800780b */ /* 0x000fe20003fae000 */
[----:B------:R-:W-:Y:S02]  /*aa70*/  WARPGROUP.DEPBAR.LE gsb0, 0x0 ;  /* 0x00008000000079c5 */ /* 0x000fe40000010000 */
[----:B------:R-:W-:Y:S01]  /*aa80*/  WARPGROUP.ARRIVE ;  /* 0x00000000000079c5 */ /* 0x000fe20000000000 */
[----:B--2---:R-:W-:-:S05]  /*aa90*/  @!P4 FMUL R53, R53, R53 ;  /* 0x000000353535c220 */ /* 0x004fca0000400000 */
[----:B------:R-:W-:Y:S01]  /*aaa0*/  HGMMA.64x16x16.F32 R96, R24, gdesc[UR8].tnspB, R96, gsb0 ;  /* 0x4020000818607df0 */ /* 0x000fe20008000860 */
[----:B------:R-:W-:-:S03]  /*aab0*/  FSETP.GEU.AND P4, PT, R55, -126, PT ;  /* 0xc2fc00003700780b */ /* 0x000fc60003f8e000 */
[----:B------:R-:W-:Y:S01]  /*aac0*/  @!P5 FMUL R72, R72, 0.5 ;  /* 0x3f0000004848d820 */ /* 0x000fe20000400000 */
[----:B-1----:R-:W-:Y:S01]  /*aad0*/  @!P6 FMUL R37, R37, R37 ;  /* 0x000000252525e220 */ /* 0x002fe20000400000 */
[----:B------:R-:W-:-:S08]  /*aae0*/  FSETP.GEU.AND P6, PT, R73, -126, PT ;  /* 0xc2fc00004900780b */ /* 0x000fd00003fce000 */
[----:B------:R-:W-:-:S06]  /*aaf0*/  @!P4 FMUL R55, R55, 0.5 ;  /* 0x3f0000003737c820 */ /* 0x000fcc0000400000 */
[----:B------:R-:W1:Y:S01]  /*ab00*/  MUFU.EX2 R55, R55 ;  /* 0x0000003700377308 */ /* 0x000e620000000800 */
[----:B------:R-:W-:Y:S01]  /*ab10*/  @!P6 FMUL R73, R73, 0.5 ;  /* 0x3f0000004949e820 */ /* 0x000fe20000400000 */
[----:B-1----:R-:W-:Y:S01]  /*ab20*/  @!P4 FMUL R55, R55, R55 ;  /* 0x000000373737c220 */ /* 0x002fe20000400000 */
[----:B------:R-:W-:Y:S02]  /*ab30*/  WARPGROUP.DEPBAR.LE gsb0, 0x0 ;  /* 0x00008000000079c5 */ /* 0x000fe40000010000 */
[----:B------:R-:W-:-:S06]  /*ab40*/  WARPGROUP.ARRIVE ;  /* 0x00000000000079c5 */ /* 0x000fcc0000000000 */
[----:B------:R-:W-:Y:S03]  /*ab50*/  HGMMA.64x16x16.F32 R88, R24, gdesc[UR16].tnspB, R88, gsb0 ;  /* 0x4020001018587df0 */ /* 0x000fe60008000858 */
[----:B------:R-:W-:Y:S02]  /*ab60*/  WARPGROUP.DEPBAR.LE gsb0, 0x0 ;  /* 0x00008000000079c5 */ /* 0x000fe40000010000 */
[C---:B------:R-:W-:Y:S01]  /*ab70*/  VIADD R24, R54.reuse, 0x40 ;  /* 0x0000004036187836 */ /* 0x040fe20000000000 */
[----:B------:R-:W-:Y:S01]  /*ab80*/  IADD3 R26, R54, 0x140, RZ ;  /* 0x00000140361a7810 */ /* 0x000fe20007ffe0ff */
[----:B------:R-:W-:Y:S02]  /*ab90*/  IMAD.MOV.U32 R25, RZ, RZ, -0x3ffffff0 ;  /* 0xc0000010ff197424 */ /* 0x000fe400078e00ff */
[----:B------:R-:W-:Y:S01]  /*aba0*/  IMAD.MOV.U32 R27, RZ, RZ, -0x3ffffff0 ;  /* 0xc0000010ff1b7424 */ /* 0x000fe200078e00ff */
[----:B------:R-:W-:Y:S01]  /*abb0*/  R2UR UR6, R24 ;  /* 0x00000000180672ca */ /* 0x000fe200000e0000 */
[----:B------:R-:W-:Y:S01]  /*abc0*/  VIADD R24, R54, 0x240 ;  /* 0x0000024036187836 */ /* 0x000fe20000000000 */
[----:B------:R-:W-:Y:S01]  /*abd0*/  R2UR UR7, R25 ;  /* 0x00000000190772ca */ /* 0x000fe200000e0000 */
[----:B------:R-:W-:Y:S01]  /*abe0*/  IMAD.MOV.U32 R25, RZ, RZ, -0x3ffffff0 ;  /* 0xc0000010ff197424 */ /* 0x000fe200078e00ff */
[----:B------:R-:W-:-:S02]  /*abf0*/  R2UR UR10, R26 ;  /* 0x000000001a0a72ca */ /* 0x000fc400000e0000 */
[----:B------:R-:W-:Y:S02]  /*ac00*/  R2UR UR11, R27 ;  /* 0x000000001b0b72ca */ /* 0x000fe400000e0000 */
[----:B------:R-:W-:Y:S02]  /*ac10*/  R2UR UR18, R24 ;  /* 0x00000000181272ca */ /* 0x000fe400000e0000 */
[----:B------:R-:W-:Y:S02]  /*ac20*/  R2UR UR19, R25 ;  /* 0x00000000191372ca */ /* 0x000fe400000e0000 */
[----:B------:R-:W-:Y:S01]  /*ac30*/  F2FP.F16.F32.PACK_AB R24, R33, R42 ;  /* 0x0000002a2118723e */ /* 0x000fe200000000ff */
[----:B------:R-:W-:Y:S01]  /*ac40*/  FADD R42, R119, R42 ;  /* 0x0000002a772a7221 */ /* 0x000fe20000000000 */
[----:B------:R-:W-:Y:S01]  /*ac50*/  F2FP.F16.F32.PACK_AB R25, R36, R121 ;  /* 0x000000792419723e */ /* 0x000fe200000000ff */
[----:B------:R-:W-:Y:S01]  /*ac60*/  FADD R121, R34, R121 ;  /* 0x0000007922797221 */ /* 0x000fe20000000000 */
[----:B------:R-:W-:Y:S01]  /*ac70*/  F2FP.F16.F32.PACK_AB R26, R32, R43 ;  /* 0x0000002b201a723e */ /* 0x000fe200000000ff */
[----:B------:R-:W1:Y:S01]  /*ac80*/  MUFU.EX2 R34, R70 ;  /* 0x0000004600227308 */ /* 0x000e620000000800 */
[----:B------:R-:W-:Y:S01]  /*ac90*/  F2FP.F16.F32.PACK_AB R27, R38, R47 ;  /* 0x0000002f261b723e */ /* 0x000fe200000000ff */
[----:B------:R-:W-:Y:S01]  /*aca0*/  FADD R42, R42, R33 ;  /* 0x000000212a2a7221 */ /* 0x000fe20000000000 */
[----:B------:R-:W-:-:S02]  /*acb0*/  FADD R36, R121, R36 ;  /* 0x0000002479247221 */ /* 0x000fc40000000000 */
[----:B------:R-:W-:Y:S01]  /*acc0*/  WARPGROUP.ARRIVE ;  /* 0x00000000000079c5 */ /* 0x000fe20000000000 */
[----:B------:R-:W-:Y:S01]  /*acd0*/  FADD R57, R42, R43 ;  /* 0x0000002b2a397221 */ /* 0x000fe20000000000 */
[-C--:B------:R-:W-:Y:S01]  /*ace0*/  FFMA R43, R75, R22.reuse, -R113 ;  /* 0x000000164b2b7223 */ /* 0x080fe20000000871 */
[----:B------:R-:W2:Y:S01]  /*acf0*/  MUFU.EX2 R33, R72 ;  /* 0x0000004800217308 */ /* 0x000ea20000000800 */
[----:B------:R-:W-:Y:S01]  /*ad00*/  FADD R59, R36, R47 ;  /* 0x0000002f243b7221 */ /* 0x000fe20000000000 */
[-CC-:B------:R-:W-:Y:S01]  /*ad10*/  FFMA R47, R76, R22.reuse, -R21.reuse ;  /* 0x000000164c2f7223 */ /* 0x180fe20000000815 */
[----:B------:R-:W-:Y:S01]  /*ad20*/  HGMMA.64x16x16.F32 R104, R24, gdesc[UR4].tnspB, R104, gsb0 ;  /* 0x4020000418687df0 */ /* 0x000fe20008000868 */
[----:B------:R-:W-:Y:S01]  /*ad30*/  FSETP.GEU.AND P4, PT, R43, -126, PT ;  /* 0xc2fc00002b00780b */ /* 0x000fe20003f8e000 */
[----:B------:R-:W-:Y:S01]  /*ad40*/  FADD R32, R57, R32 ;  /* 0x0000002039207221 */ /* 0x000fe20000000000 */
[----:B------:R-:W-:Y:S01]  /*ad50*/  FADD R59, R59, R38 ;  /* 0x000000263b3b7221 */ /* 0x000fe20000000000 */
[----:B------:R-:W-:Y:S01]  /*ad60*/  FFMA R57, R81, R22, -R21 ;  /* 0x0000001651397223 */ /* 0x000fe20000000815 */
[----:B------:R-:W3:Y:S01]  /*ad70*/  MUFU.EX2 R36, R73 ;  /* 0x0000004900247308 */ /* 0x000ee20000000800 */
[----:B-1----:R-:W-:Y:S01]  /*ad80*/  @!P3 FMUL R34, R34, R34 ;  /* 0x000000222222b220 */ /* 0x002fe20000400000 */
[----:B------:R-:W-:Y:S01]  /*ad90*/  FSETP.GEU.AND P3, PT, R74, -126, PT ;  /* 0xc2fc00004a00780b */ /* 0x000fe20003f6e000 */
[----:B------:R-:W-:-:S04]  /*ada0*/  FADD R38, R59, R46 ;  /* 0x0000002e3b267221 */ /* 0x000fc80000000000 */
[----:B------:R-:W-:Y:S02]  /*adb0*/  FADD R38, R38, R39 ;  /* 0x0000002726267221 */ /* 0x000fe40000000000 */
[----:B------:R-:W-:Y:S01]  /*adc0*/  @!P4 FMUL R43, R43, 0.5 ;  /* 0x3f0000002b2bc820 */ /* 0x000fe20000400000 */
[----:B--2---:R-:W-:Y:S01]  /*add0*/  @!P5 FMUL R33, R33, R33 ;  /* 0x000000212121d220 */ /* 0x004fe20000400000 */
[----:B------:R-:W-:-:S04]  /*ade0*/  FSETP.GEU.AND P5, PT, R47, -126, PT ;  /* 0xc2fc00002f00780b */ /* 0x000fc80003fae000 */
[----:B------:R-:W-:Y:S01]  /*adf0*/  @!P3 FMUL R74, R74, 0.5 ;  /* 0x3f0000004a4ab820 */ /* 0x000fe20000400000 */
[----:B------:R-:W1:Y:S01]  /*ae00*/  MUFU.EX2 R43, R43 ;  /* 0x0000002b002b7308 */ /* 0x000e620000000800 */
[----:B---3--:R-:W-:Y:S01]  /*ae10*/  @!P6 FMUL R36, R36, R36 ;  /* 0x000000242424e220 */ /* 0x008fe20000400000 */
[----:B------:R-:W-:-:S06]  /*ae20*/  FSETP.GEU.AND P6, PT, R77, -126, PT ;  /* 0xc2fc00004d00780b */ /* 0x000fcc0003fce000 */
[----:B------:R-:W2:Y:S01]  /*ae30*/  MUFU.EX2 R42, R74 ;  /* 0x0000004a002a7308 */ /* 0x000ea20000000800 */
[----:B------:R-:W-:-:S06]  /*ae40*/  @!P5 FMUL R47, R47, 0.5 ;  /* 0x3f0000002f2fd820 */ /* 0x000fcc0000400000 */
[----:B------:R-:W-:Y:S01]  /*ae50*/  @!P6 FMUL R77, R77, 0.5 ;  /* 0x3f0000004d4de820 */ /* 0x000fe20000400000 */
[----:B------:R-:W3:Y:S01]  /*ae60*/  MUFU.EX2 R47, R47 ;  /* 0x0000002f002f7308 */ /* 0x000ee20000000800 */
[----:B-1----:R-:W-:Y:S01]  /*ae70*/  @!P4 FMUL R43, R43, R43 ;  /* 0x0000002b2b2bc220 */ /* 0x002fe20000400000 */
[----:B------:R-:W-:Y:S01]  /*ae80*/  FSETP.GEU.AND P4, PT, R79, -126, PT ;  /* 0xc2fc00004f00780b */ /* 0x000fe20003f8e000 */
[----:B------:R-:W-:Y:S02]  /*ae90*/  WARPGROUP.DEPBAR.LE gsb0, 0x0 ;  /* 0x00008000000079c5 */ /* 0x000fe40000010000 */
[----:B------:R-:W-:Y:S01]  /*aea0*/  WARPGROUP.ARRIVE ;  /* 0x00000000000079c5 */ /* 0x000fe20000000000 */
[----:B--2---:R-:W-:Y:S01]  /*aeb0*/  @!P3 FMUL R42, R42, R42 ;  /* 0x0000002a2a2ab220 */ /* 0x004fe20000400000 */
[----:B------:R-:W-:-:S04]  /*aec0*/  FSETP.GEU.AND P3, PT, R78, -126, PT ;  /* 0xc2fc00004e00780b */ /* 0x000fc80003f6e000 */
[----:B------:R-:W-:Y:S04]  /*aed0*/  HGMMA.64x16x16.F32 R96, R24, gdesc[UR8].tnspB, R96, gsb0 ;  /* 0x4020000818607df0 */ /* 0x000fe80008000860 */
[----:B------:R-:W-:Y:S01]  /*aee0*/  @!P4 FMUL R79, R79, 0.5 ;  /* 0x3f0000004f4fc820 */ /* 0x000fe20000400000 */
[----:B---3--:R-:W-:-:S04]  /*aef0*/  @!P5 FMUL R47, R47, R47 ;  /* 0x0000002f2f2fd220 */ /* 0x008fc80000400000 */
[----:B------:R-:W-:Y:S01]  /*af00*/  @!P3 FMUL R78, R78, 0.5 ;  /* 0x3f0000004e4eb820 */ /* 0x000fe20000400000 */
[----:B------:R-:W-:Y:S02]  /*af10*/  WARPGROUP.DEPBAR.LE gsb0, 0x0 ;  /* 0x00008000000079c5 */ /* 0x000fe40000010000 */
[----:B------:R-:W-:-:S06]  /*af20*/  WARPGROUP.ARRIVE ;  /* 0x00000000000079c5 */ /* 0x000fcc0000000000 */
[----:B------:R-:W-:Y:S03]  /*af30*/  HGMMA.64x16x16.F32 R88, R24, gdesc[UR16].tnspB, R88, gsb0 ;  /* 0x4020001018587df0 */ /* 0x000fe60008000858 */
        /* <DEDUP_REMOVED lines=16> */
[----:B------:R-:W1:Y:S01]  /*b040*/  MUFU.EX2 R32, R77 ;  /* 0x0000004d00207308 */ /* 0x000e620000000800 */
[----:B------:R-:W-:Y:S01]  /*b050*/  F2FP.F16.F32.PACK_AB R26, R45, R40 ;  /* 0x000000282d1a723e */ /* 0x000fe200000000ff */
[----:B------:R-:W-:Y:S01]  /*b060*/  FADD R59, R41, R44 ;  /* 0x0000002c293b7221 */ /* 0x000fe20000000000 */
[----:B------:R-:W-:Y:S01]  /*b070*/  F2FP.F16.F32.PACK_AB R27, R48, R49 ;  /* 0x00000031301b723e */ /* 0x000fe200000000ff */
[----:B------:R-:W-:Y:S01]  /*b080*/  FFMA R46, R80, R22, -R21 ;  /* 0x00000016502e7223 */ /* 0x000fe20000000815 */
[----:B------:R-:W-:Y:S01]  /*b090*/  FADD R49, R38, R49 ;  /* 0x0000003126317221 */ /* 0x000fe20000000000 */
[----:B------:R-:W-:Y:S01]  /*b0a0*/  IMAD.MOV.U32 R39, RZ, RZ, -0x3ffffff0 ;  /* 0xc0000010ff277424 */ /* 0x000fe200078e00ff */
[----:B------:R-:W-:Y:S01]  /*b0b0*/  WARPGROUP.ARRIVE ;  /* 0x00000000000079c5 */ /* 0x000fe20000000000 */
[----:B------:R-:W2:Y:S01]  /*b0c0*/  MUFU.EX2 R41, R78 ;  /* 0x0000004e00297308 */ /* 0x000ea20000000800 */
[----:B------:R-:W-:Y:S01]  /*b0d0*/  FSETP.GEU.AND P5, PT, R46, -126, PT ;  /* 0xc2fc00002e00780b */ /* 0x000fe20003fae000 */
[----:B------:R-:W-:Y:S01]  /*b0e0*/  FADD R40, R59, R40 ;  /* 0x000000283b287221 */ /* 0x000fe20000000000 */
[----:B------:R-:W-:Y:S01]  /*b0f0*/  IADD3 R38, R54, 0x2c0, RZ ;  /* 0x000002c036267810 */ /* 0x000fe20007ffe0ff */
[----:B------:R-:W-:Y:S01]  /*b100*/  FADD R49, R49, R48 ;  /* 0x0000003031317221 */ /* 0x000fe20000000000 */
[----:B------:R-:W-:Y:S01]  /*b110*/  HGMMA.64x16x16.F32 R104, R24, gdesc[UR4].tnspB, R104, gsb0 ;  /* 0x4020000418687df0 */ /* 0x000fe20008000868 */
[----:B------:R-:W-:-:S02]  /*b120*/  FADD R45, R40, R45 ;  /* 0x0000002d282d7221 */ /* 0x000fc40000000000 */
[----:B------:R-:W3:Y:S01]  /*b130*/  MUFU.EX2 R44, R79 ;  /* 0x0000004f002c7308 */ /* 0x000ee20000000800 */
[----:B-1----:R-:W-:Y:S01]  /*b140*/  @!P6 FMUL R32, R32, R32 ;  /* 0x000000202020e220 */ /* 0x002fe20000400000 */
[----:B------:R-:W-:-:S04]  /*b150*/  FSETP.GEU.AND P6, PT, R57, -126, PT ;  /* 0xc2fc00003900780b */ /* 0x000fc80003fce000 */
[----:B------:R-:W-:Y:S01]  /*b160*/  @!P5 FMUL R46, R46, 0.5 ;  /* 0x3f0000002e2ed820 */ /* 0x000fe20000400000 */
[----:B--2---:R-:W-:Y:S01]  /*b170*/  @!P3 FMUL R41, R41, R41 ;  /* 0x000000292929b220 */ /* 0x004fe20000400000 */
[----:B------:R-:W-:-:S04]  /*b180*/  FSETP.GEU.AND P3, PT, R82, -126, PT ;  /* 0xc2fc00005200780b */ /* 0x000fc80003f6e000 */
[----:B------:R-:W1:Y:S03]  /*b190*/  MUFU.EX2 R46, R46 ;  /* 0x0000002e002e7308 */ /* 0x000e660000000800 */
[----:B------:R-:W-:Y:S01]  /*b1a0*/  @!P6 FMUL R57, R57, 0.5 ;  /* 0x3f0000003939e820 */ /* 0x000fe20000400000 */
[----:B---3--:R-:W-:Y:S01]  /*b1b0*/  @!P4 FMUL R44, R44, R44 ;  /* 0x0000002c2c2cc220 */ /* 0x008fe20000400000 */
[----:B------:R-:W-:-:S04]  /*b1c0*/  FSETP.GEU.AND P4, PT, R83, -126, PT ;  /* 0xc2fc00005300780b */ /* 0x000fc80003f8e000 */
[----:B------:R-:W2:Y:S01]  /*b1d0*/  MUFU.EX2 R57, R57 ;  /* 0x0000003900397308 */ /* 0x000ea20000000800 */
[----:B------:R-:W-:-:S07]  /*b1e0*/  @!P3 FMUL R82, R82, 0.5 ;  /* 0x3f0000005252b820 */ /* 0x000fce0000400000 */
[----:B------:R-:W3:Y:S01]  /*b1f0*/  MUFU.EX2 R22, R82 ;  /* 0x0000005200167308 */ /* 0x000ee20000000800 */
[----:B-1----:R-:W-:Y:S01]  /*b200*/  @!P5 FMUL R46, R46, R46 ;  /* 0x0000002e2e2ed220 */ /* 0x002fe20000400000 */
[----:B------:R-:W-:Y:S01]  /*b210*/  @!P4 FMUL R83, R83, 0.5 ;  /* 0x3f0000005353c820 */ /* 0x000fe20000400000 */
[----:B------:R-:W-:-:S05]  /*b220*/  FSETP.GEU.AND P5, PT, R84, -126, PT ;  /* 0xc2fc00005400780b */ /* 0x000fca0003fae000 */
[----:B------:R-:W1:Y:S01]  /*b230*/  MUFU.EX2 R21, R83 ;  /* 0x0000005300157308 */ /* 0x000e620000000800 */
[----:B--2---:R-:W-:Y:S01]  /*b240*/  @!P6 FMUL R57, R57, R57 ;  /* 0x000000393939e220 */ /* 0x004fe20000400000 */
[----:B------:R-:W-:Y:S02]  /*b250*/  WARPGROUP.DEPBAR.LE gsb0, 0x0 ;  /* 0x00008000000079c5 */ /* 0x000fe40000010000 */
[----:B------:R-:W-:Y:S01]  /*b260*/  WARPGROUP.ARRIVE ;  /* 0x00000000000079c5 */ /* 0x000fe20000000000 */
[----:B------:R-:W-:-:S03]  /*b270*/  FSETP.GEU.AND P6, PT, R85, -126, PT ;  /* 0xc2fc00005500780b */ /* 0x000fc60003fce000 */
[----:B------:R-:W-:Y:S01]  /*b280*/  @!P5 FMUL R84, R84, 0.5 ;  /* 0x3f0000005454d820 */ /* 0x000fe20000400000 */
[----:B---3--:R-:W-:Y:S01]  /*b290*/  @!P3 FMUL R22, R22, R22 ;  /* 0x000000161616b220 */ /* 0x008fe20000400000 */
[----:B------:R-:W-:Y:S01]  /*b2a0*/  HGMMA.64x16x16.F32 R96, R24, gdesc[UR8].tnspB, R96, gsb0 ;  /* 0x4020000818607df0 */ /* 0x000fe20008000860 */
[----:B------:R-:W-:Y:S01]  /*b2b0*/  FSETP.GEU.AND P3, PT, R86, -126, PT ;  /* 0xc2fc00005600780b */ /* 0x000fe20003f6e000 */
[----:B-1----:R-:W-:Y:S01]  /*b2c0*/  @!P4 FMUL R21, R21, R21 ;  /* 0x000000151515c220 */ /* 0x002fe20000400000 */
[----:B------:R-:W-:-:S05]  /*b2d0*/  FSETP.GEU.AND P4, PT, R87, -126, PT ;  /* 0xc2fc00005700780b */ /* 0x000fca0003f8e000 */
[----:B------:R-:W-:-:S06]  /*b2e0*/  @!P6 FMUL R85, R85, 0.5 ;  /* 0x3f0000005555e820 */ /* 0x000fcc0000400000 */
[----:B------:R-:W-:Y:S02]  /*b2f0*/  @!P3 FMUL R86, R86, 0.5 ;  /* 0x3f0000005656b820 */ /* 0x000fe40000400000 */
[----:B------:R-:W-:-:S06]  /*b300*/  @!P4 FMUL R87, R87, 0.5 ;  /* 0x3f0000005757c820 */ /* 0x000fcc0000400000 */
[----:B------:R-:W1:Y:S01]  /*b310*/  MUFU.EX2 R87, R87 ;  /* 0x0000005700577308 */ /* 0x000e620000000800 */
[----:B------:R-:W-:Y:S02]  /*b320*/  WARPGROUP.DEPBAR.LE gsb0, 0x0 ;  /* 0x00008000000079c5 */ /* 0x000fe40000010000 */
[----:B------:R-:W-:Y:S01]  /*b330*/  WARPGROUP.ARRIVE ;  /* 0x00000000000079c5 */ /* 0x000fe20000000000 */
[----:B-1----:R-:W-:-:S05]  /*b340*/  @!P4 FMUL R87, R87, R87 ;  /* 0x000000575757c220 */ /* 0x002fca0000400000 */
        /* <DEDUP_REMOVED lines=21> */
[----:B------:R-:W-:Y:S01]  /*b4a0*/  FADD R50, R49, R50 ;  /* 0x0000003231327221 */ /* 0x000fe20000000000 */
[----:B------:R-:W-:Y:S01]  /*b4b0*/  IADD3 R12, R54, 0xe0, RZ ;  /* 0x000000e0360c7810 */ /* 0x000fe20007ffe0ff */
[----:B------:R-:W-:Y:S01]  /*b4c0*/  FADD R28, R13, R28 ;  /* 0x0000001c0d1c7221 */ /* 0x000fe20000000000 */
[----:B------:R-:W-:Y:S01]  /*b4d0*/  WARPGROUP.ARRIVE ;  /* 0x00000000000079c5 */ /* 0x000fe20000000000 */
[----:B------:R-:W-:-:S02]  /*b4e0*/  IMAD.MOV.U32 R13, RZ, RZ, -0x3ffffff0 ;  /* 0xc0000010ff0d7424 */ /* 0x000fc400078e00ff */
[----:B------:R-:W-:Y:S01]  /*b4f0*/  FADD R51, R50, R51 ;  /* 0x0000003332337221 */ /* 0x000fe20000000000 */
[----:B------:R-:W-:Y:S02]  /*b500*/  FADD R28, R28, R31 ;  /* 0x0000001f1c1c7221 */ /* 0x000fe40000000000 */
[----:B------:R-:W-:Y:S01]  /*b510*/  HGMMA.64x16x16.F32 R104, R24, gdesc[UR4].tnspB, R104, gsb0 ;  /* 0x4020000418687df0 */ /* 0x000fe20008000868 */
[----:B------:R-:W-:Y:S01]  /*b520*/  FADD R52, R51, R52 ;  /* 0x0000003433347221 */ /* 0x000fe20000000000 */
[----:B-1----:R-:W-:-:S03]  /*b530*/  @!P3 FMUL R45, R45, R45 ;  /* 0x0000002d2d2db220 */ /* 0x002fc60000400000 */
[----:B------:R-:W-:Y:S01]  /*b540*/  FADD R35, R52, R35 ;  /* 0x0000002334237221 */ /* 0x000fe20000000000 */
[----:B------:R-:W-:Y:S02]  /*b550*/  WARPGROUP.DEPBAR.LE gsb0, 0x0 ;  /* 0x00008000000079c5 */ /* 0x000fe40000010000 */
[----:B------:R-:W-:-:S06]  /*b560*/  WARPGROUP.ARRIVE ;  /* 0x00000000000079c5 */ /* 0x000fcc0000000000 */
[----:B------:R-:W-:Y:S03]  /*b570*/  HGMMA.64x16x16.F32 R96, R24, gdesc[UR8].tnspB, R96, gsb0 ;  /* 0x4020000818607df0 */ /* 0x000fe60008000860 */
        /* <DEDUP_REMOVED lines=29> */
[----:B------:R-:W-:Y:S03]  /*b750*/  HGMMA.64x16x16.F32 R104, R24, gdesc[UR4].tnspB, R104, gsb0 ;  /* 0x4020000418687df0 */ /* 0x000fe60008000868 */
[----:B------:R-:W-:-:S02]  /*b760*/  WARPGROUP.DEPBAR.LE gsb0, 0x0 ;  /* 0x00008000000079c5 */ /* 0x000fc40000010000 */
[----:B------:R-:W-:-:S06]  /*b770*/  WARPGROUP.ARRIVE ;  /* 0x00000000000079c5 */ /* 0x000fcc0000000000 */
[----:B------:R-:W-:Y:S03]  /*b780*/  HGMMA.64x16x16.F32 R96, R24, gdesc[UR8].tnspB, R96, gsb0 ;  /* 0x4020000818607df0 */ /* 0x000fe60008000860 */
[----:B------:R-:W-:Y:S02]  /*b790*/  WARPGROUP.DEPBAR.LE gsb0, 0x0 ;  /* 0x00008000000079c5 */ /* 0x000fe40000010000 */
[----:B------:R-:W-:-:S06]  /*b7a0*/  WARPGROUP.ARRIVE ;  /* 0x00000000000079c5 */ /* 0x000fcc0000000000 */
[----:B------:R-:W-:Y:S01]  /*b7b0*/  HGMMA.64x16x16.F32 R88, R24, gdesc[UR16].tnspB, R88, gsb0 ;  /* 0x4020001018587df0 */ /* 0x000fe20008000858 */
[----:B------:R-:W-:Y:S02]  /*b7c0*/  R2UR UR18, R38 ;  /* 0x00000000261272ca */ /* 0x000fe400000e0000 */
[----:B------:R-:W-:Y:S01]  /*b7d0*/  R2UR UR19, R39 ;  /* 0x00000000271372ca */ /* 0x000fe200000e0000 */
[----:B------:R-:W1:Y:S08]  /*b7e0*/  MUFU.EX2 R38, R85 ;  /* 0x0000005500267308 */ /* 0x000e700000000800 */
[----:B------:R-:W2:Y:S01]  /*b7f0*/  MUFU.EX2 R39, R84 ;  /* 0x0000005400277308 */ /* 0x000ea20000000800 */
[----:B-1----:R-:W-:Y:S01]  /*b800*/  @!P6 FMUL R38, R38, R38 ;  /* 0x000000262626e220 */ /* 0x002fe20000400000 */
[----:B--2---:R-:W-:Y:S01]  /*b810*/  @!P5 FMUL R39, R39, R39 ;  /* 0x000000272727d220 */ /* 0x004fe20000400000 */
[----:B------:R-:W-:-:S02]  /*b820*/  WARPGROUP.DEPBAR.LE gsb0, 0x0 ;  /* 0x00008000000079c5 */ /* 0x000fc40000010000 */
[C---:B------:R-:W-:Y:S02]  /*b830*/  VIADD R24, R54.reuse, 0xc0 ;  /* 0x000000c036187836 */ /* 0x040fe40000000000 */
[----:B------:R-:W-:Y:S02]  /*b840*/  IMAD.MOV.U32 R25, RZ, RZ, -0x3ffffff0 ;  /* 0xc0000010ff197424 */ /* 0x000fe400078e00ff */
[----:B------:R-:W-:Y:S01]  /*b850*/  VIADD R26, R54, 0x1c0 ;  /* 0x000001c0361a7836 */ /* 0x000fe20000000000 */
[----:B------:R-:W-:Y:S01]  /*b860*/  R2UR UR6, R24 ;  /* 0x00000000180672ca */ /* 0x000fe200000e0000 */
[----:B------:R-:W-:Y:S01]  /*b870*/  IMAD.MOV.U32 R27, RZ, RZ, -0x3ffffff0 ;  /* 0xc0000010ff1b7424 */ /* 0x000fe200078e00ff */
[----:B------:R-:W-:Y:S02]  /*b880*/  R2UR UR7, R25 ;  /* 0x00000000190772ca */ /* 0x000fe400000e0000 */
[----:B------:R-:W-:Y:S02]  /*b890*/  R2UR UR10, R26 ;  /* 0x000000001a0a72ca */ /* 0x000fe400000e0000 */
[----:B------:R-:W-:-:S02]  /*b8a0*/  R2UR UR11, R27 ;  /* 0x000000001b0b72ca */ /* 0x000fc400000e0000 */
[----:B------:R-:W-:Y:S01]  /*b8b0*/  F2FP.F16.F32.PACK_AB R24, R36, R33 ;  /* 0x000000212418723e */ /* 0x000fe200000000ff */
[----:B------:R-:W-:Y:S01]  /*b8c0*/  FADD R33, R30, R33 ;  /* 0x000000211e217221 */ /* 0x000fe20000000000 */
[----:B------:R-:W-:Y:S01]  /*b8d0*/  F2FP.F16.F32.PACK_AB R25, R43, R42 ;  /* 0x0000002a2b19723e */ /* 0x000fe200000000ff */
[----:B------:R-:W-:Y:S01]  /*b8e0*/  FADD R42, R55, R42 ;  /* 0x0000002a372a7221 */ /* 0x000fe20000000000 */
[----:B------:R-:W-:Y:S01]  /*b8f0*/  F2FP.F16.F32.PACK_AB R26, R32, R47 ;  /* 0x0000002f201a723e */ /* 0x000fe200000000ff */
[----:B------:R-:W-:Y:S01]  /*b900*/  FADD R36, R33, R36 ;  /* 0x0000002421247221 */ /* 0x000fe20000000000 */
[----:B------:R-:W-:Y:S01]  /*b910*/  F2FP.F16.F32.PACK_AB R27, R44, R41 ;  /* 0x000000292c1b723e */ /* 0x000fe200000000ff */
[----:B------:R-:W-:Y:S02]  /*b920*/  FADD R42, R42, R43 ;  /* 0x0000002b2a2a7221 */ /* 0x000fe40000000000 */
[----:B------:R-:W-:Y:S01]  /*b930*/  FADD R47, R36, R47 ;  /* 0x0000002f242f7221 */ /* 0x000fe20000000000 */
[----:B------:R-:W-:Y:S01]  /*b940*/  WARPGROUP.ARRIVE ;  /* 0x00000000000079c5 */ /* 0x000fe20000000000 */
[----:B------:R-:W-:-:S02]  /*b950*/  FADD R41, R42, R41 ;  /* 0x000000292a297221 */ /* 0x000fc40000000000 */
[----:B------:R-:W-:Y:S02]  /*b960*/  FADD R47, R47, R32 ;  /* 0x000000202f2f7221 */ /* 0x000fe40000000000 */
[----:B------:R-:W-:Y:S01]  /*b970*/  FADD R41, R41, R44 ;  /* 0x0000002c29297221 */ /* 0x000fe20000000000 */
[----:B------:R-:W-:Y:S01]  /*b980*/  HGMMA.64x16x16.F32 R104, R24, gdesc[UR4].tnspB, R104, gsb0 ;  /* 0x4020000418687df0 */ /* 0x000fe20008000868 */
[----:B------:R-:W-:Y:S02]  /*b990*/  R2UR UR6, R12 ;  /* 0x000000000c0672ca */ /* 0x000fe400000e0000 */
[----:B------:R-:W-:Y:S01]  /*b9a0*/  R2UR UR7, R13 ;  /* 0x000000000d0772ca */ /* 0x000fe200000e0000 */
[----:B------:R-:W-:Y:S02]  /*b9b0*/  WARPGROUP.DEPBAR.LE gsb0, 0x0 ;  /* 0x00008000000079c5 */ /* 0x000fe40000010000 */
[----:B------:R-:W-:-:S06]  /*b9c0*/  WARPGROUP.ARRIVE ;  /* 0x00000000000079c5 */ /* 0x000fcc0000000000 */
[----:B------:R-:W-:Y:S03]  /*b9d0*/  HGMMA.64x16x16.F32 R96, R24, gdesc[UR8].tnspB, R96, gsb0 ;  /* 0x4020000818607df0 */ /* 0x000fe60008000860 */
[----:B------:R-:W-:Y:S02]  /*b9e0*/  WARPGROUP.DEPBAR.LE gsb0, 0x0 ;  /* 0x00008000000079c5 */ /* 0x000fe40000010000 */
[----:B------:R-:W-:-:S06]  /*b9f0*/  WARPGROUP.ARRIVE ;  /* 0x00000000000079c5 */ /* 0x000fcc0000000000 */
[----:B------:R-:W-:Y:S03]  /*ba00*/  HGMMA.64x16x16.F32 R88, R24, gdesc[UR16].tnspB, R88, gsb0 ;  /* 0x4020001018587df0 */ /* 0x000fe60008000858 */
[----:B------:R-:W-:Y:S02]  /*ba10*/  WARPGROUP.DEPBAR.LE gsb0, 0x0 ;  /* 0x00008000000079c5 */ /* 0x000fe40000010000 */
[C---:B------:R-:W-:Y:S01]  /*ba20*/  VIADD R24, R54.reuse, 0x1e0 ;  /* 0x000001e036187836 */ /* 0x040fe20000000000 */
[----:B------:R-:W-:Y:S01]  /*ba30*/  MOV R25, 0xc0000010 ;  /* 0xc000001000197802 */ /* 0x000fe20000000f00 */
[----:B------:R-:W-:Y:S02]  /*ba40*/  VIADD R26, R54, 0x2e0 ;  /* 0x000002e0361a7836 */ /* 0x000fe40000000000 */
        /* <DEDUP_REMOVED lines=24> */
[----:B------:R-:W-:Y:S03]  /*bbd0*/  HGMMA.64x16x16.F32 R88, R24, gdesc[UR16].tnspB, R88, gsb0 ;  /* 0x4020001018587df0 */ /* 0x000fe60008000858 */
[----:B------:R-:W-:Y:S02]  /*bbe0*/  WARPGROUP.DEPBAR.LE gsb0, 0x0 ;  /* 0x00008000000079c5 */ /* 0x000fe40000010000 */
[----:B------:R-:W-:-:S05]  /*bbf0*/  SEL R25, R7, RZ, P2 ;  /* 0x000000ff07197207 */ /* 0x000fca0001000000 */
[----:B------:R-:W-:-:S05]  /*bc00*/  IMAD R7, R25, 0x8, R18 ;  /* 0x0000000819077824 */ /* 0x000fca00078e0212 */
[----:B------:R-:W-:-:S04]  /*bc10*/  PRMT R7, RZ, 0x654, R7 ;  /* 0x00000654ff077816 */ /* 0x000fc80000000007 */
[----:B------:R1:W-:Y:S01]  /*bc20*/  SYNCS.ARRIVE.TRANS64.RED.A1T0 RZ, [R7+URZ], RZ ;  /* 0x000000ff07ff79a7 */ /* 0x0003e2000810043f */
[----:B------:R-:W-:Y:S05]  /*bc30*/  @P1 BRA `(.L_x_46) ;  /* 0x0000000000dc1947 */ /* 0x000fea0003800000 */
[----:B------:R-:W-:Y:S01]  /*bc40*/  ISETP.LT.OR P1, PT, R8, 0x1, !P0 ;  /* 0x000000010800780c */ /* 0x000fe20004721670 */
[----:B------:R-:W-:-:S12]  /*bc50*/  BSSY B0, `(.L_x_47) ;  /* 0x0000034000007945 */ /* 0x000fd80003800000 */
[----:B------:R-:W-:Y:S05]  /*bc60*/  @P1 BRA `(.L_x_48) ;  /* 0x0000000000c81947 */ /* 0x000fea0003800000 */
[----:B------:R-:W-:Y:S01]  /*bc70*/  ISETP.NE.AND P2, PT, R0, RZ, PT ;  /* 0x000000ff0000720c */ /* 0x000fe20003f45270 */
[----:B-1----:R-:W-:Y:S01]  /*bc80*/  IMAD R7, R5, 0x8, R2 ;  /* 0x0000000805077824 */ /* 0x002fe200078e0202 */
[----:B------:R-:W-:-:S11]  /*bc90*/  SHF.L.U32 R22, R6, 0x1f, RZ ;  /* 0x0000001f06167819 */ /* 0x000fd600000006ff */
.L_x_49:
        /* <DEDUP_REMOVED lines=10> */
.L_x_50:
        /* <DEDUP_REMOVED lines=37> */
.L_x_48:
[----:B------:R-:W-:Y:S05]  /*bf90*/  BSYNC B0 ;  /* 0x0000000000007941 */ /* 0x000fea0003800000 */
.L_x_47:
[----:B------:R-:W-:-:S07]  /*bfa0*/  VIADD R8, R8, 0xffffffff ;  /* 0xffffffff08087836 */ /* 0x000fce0000000000 */
.L_x_46:
[----:B------:R-:W-:Y:S01]  /*bfb0*/  ISETP.GT.AND P3, PT, R23, 0x1, PT ;  /* 0x000000011700780c */ /* 0x000fe20003f64270 */
[----:B-1----:R-:W-:Y:S01]  /*bfc0*/  VIADD R7, R25, 0x1 ;  /* 0x0000000119077836 */ /* 0x002fe20000000000 */
[----:B------:R-:W-:Y:S01]  /*bfd0*/  IADD3 R15, R15, 0x1, RZ ;  /* 0x000000010f0f7810 */ /* 0x000fe20007ffe0ff */
[----:B------:R-:W-:Y:S01]  /*bfe0*/  VIADD R23, R23, 0xffffffff ;  /* 0xffffffff17177836 */ /* 0x000fe20000000000 */
[----:B------:R-:W-:Y:S01]  /*bff0*/  IADD3 R14, R14, 0x80, RZ ;  /* 0x000000800e0e7810 */ /* 0x000fe20007ffe0ff */
[----:B------:R-:W-:Y:S01]  /*c000*/  IMAD.MOV.U32 R22, RZ, RZ, R17 ;  /* 0x000000ffff167224 */ /* 0x000fe200078e0011 */
[----:B------:R-:W-:Y:S02]  /*c010*/  ISETP.NE.AND P1, PT, R15, 0x4, PT ;  /* 0x000000040f00780c */ /* 0x000fe40003f25270 */
[----:B------:R-:W-:Y:S02]  /*c020*/  ISETP.NE.AND P2, PT, R7, 0x4, PT ;  /* 0x000000040700780c */ /* 0x000fe40003f45270 */
[----:B------:R-:W-:-:S02]  /*c030*/  SEL R21, RZ, 0x1, P1 ;  /* 0x00000001ff157807 */ /* 0x000fc40000800000 */
[----:B------:R-:W-:Y:S02]  /*c040*/  SEL R15, R15, RZ, P1 ;  /* 0x000000ff0f0f7207 */ /* 0x000fe40000800000 */
[----:B------:R-:W-:Y:S01]  /*c050*/  LOP3.LUT R4, R4, R21, RZ, 0x3c, !PT ;  /* 0x0000001504047212 */ /* 0x000fe200078e3cff */
[----:B------:R-:W-:Y:S01]  /*c060*/  IMAD.MOV.U32 R21, RZ, RZ, R19 ;  /* 0x000000ffff157224 */ /* 0x000fe200078e0013 */
[----:B------:R-:W-:Y:S01]  /*c070*/  SEL R7, R7, RZ, P2 ;  /* 0x000000ff07077207 */ /* 0x000fe20001000000 */
[----:B------:R-:W-:Y:S06]  /*c080*/  @P3 BRA `(.L_x_51) ;  /* 0xffffffbc00c43947 */ /* 0x000fec000383ffff */
.L_x_37:
[----:B------:R-:W-:Y:S05]  /*c090*/  WARPSYNC.ALL ;  /* 0x0000000000007948 */ /* 0x000fea0003800000 */
[----:B------:R-:W2:Y:S01]  /*c0a0*/  SHFL.BFLY PT, R0, R13, 0x1, 0x1f ;  /* 0x0c201f000d007f89 */ /* 0x000ea200000e0000 */
[----:B------:R-:W-:Y:S01]  /*c0b0*/  BSSY B0, `(.L_x_52) ;  /* 0x0000023000007945 */ /* 0x000fe20003800000 */
[----:B------:R-:W-:Y:S01]  /*c0c0*/  MOV R7, 0x7f800000 ;  /* 0x7f80000000077802 */ /* 0x000fe20000000f00 */
[----:B------:R-:W-:Y:S01]  /*c0d0*/  IMAD.MOV.U32 R8, RZ, RZ, 0x3f800000 ;  /* 0x3f800000ff087424 */ /* 0x000fe200078e00ff */
[----:B------:R-:W3:Y:S01]  /*c0e0*/  SHFL.BFLY PT, R3, R12, 0x1, 0x1f ;  /* 0x0c201f000c037f89 */ /* 0x000ee200000e0000 */
[----:B------:R-:W-:Y:S01]  /*c0f0*/  IMAD.MOV.U32 R4, RZ, RZ, 0x3f800000 ;  /* 0x3f800000ff047424 */ /* 0x000fe200078e00ff */
[----:B------:R-:W-:Y:S01]  /*c100*/  MOV R9, 0x7f800000 ;  /* 0x7f80000000097802 */ /* 0x000fe20000000f00 */
[----:B--2---:R-:W-:Y:S01]  /*c110*/  FADD R0, R0, R13 ;  /* 0x0000000d00007221 */ /* 0x004fe20000000000 */
[----:B---3--:R-:W-:-:S04]  /*c120*/  FADD R14, R3, R12 ;  /* 0x0000000c030e7221 */ /* 0x008fc80000000000 */
[----:B------:R-:W2:Y:S04]  /*c130*/  SHFL.BFLY PT, R5, R0, 0x2, 0x1f ;  /* 0x0c401f0000057f89 */ /* 0x000ea800000e0000 */
[----:B------:R-:W3:Y:S01]  /*c140*/  SHFL.BFLY PT, R15, R14, 0x2, 0x1f ;  /* 0x0c401f000e0f7f89 */ /* 0x000ee200000e0000 */
[C---:B--2---:R-:W-:Y:S01]  /*c150*/  FSETP.NE.AND P0, PT, R0.reuse, -R5, PT ;  /* 0x800000050000720b */ /* 0x044fe20003f05000 */
[----:B------:R-:W-:Y:S01]  /*c160*/  FADD R3, R0, R5 ;  /* 0x0000000500037221 */ /* 0x000fe20000000000 */
[----:B---3--:R-:W-:-:S11]  /*c170*/  FADD R6, R14, R15 ;  /* 0x0000000f0e067221 */ /* 0x008fd60000000000 */
[----:B------:R-:W-:Y:S05]  /*c180*/  @!P0 BRA `(.L_x_53) ;  /* 0x0000000000548947 */ /* 0x000fea0003800000 */
[----:B------:R-:W-:Y:S01]  /*c190*/  VIADD R0, R3, 0x1800000 ;  /* 0x0180000003007836 */ /* 0x000fe20000000000 */
[----:B------:R-:W-:Y:S04]  /*c1a0*/  BSSY B1, `(.L_x_54) ;  /* 0x000000c000017945 */ /* 0x000fe80003800000 */
[----:B------:R-:W-:-:S04]  /*c1b0*/  LOP3.LUT R0, R0, 0x7f800000, RZ, 0xc0, !PT ;  /* 0x7f80000000007812 */ /* 0x000fc800078ec0ff */
[----:B------:R-:W-:-:S13]  /*c1c0*/  ISETP.GT.U32.AND P0, PT, R0, 0x1ffffff, PT ;  /* 0x01ffffff0000780c */ /* 0x000fda0003f04070 */
[----:B------:R-:W-:Y:S05]  /*c1d0*/  @P0 BRA `(.L_x_55) ;  /* 0x0000000000100947 */ /* 0x000fea0003800000 */
[----:B------:R-:W-:-:S07]  /*c1e0*/  MOV R12, 0xc200 ;  /* 0x0000c200000c7802 */ /* 0x000fce0000000f00 */
[----:B-1----:R-:W-:Y:S05]  /*c1f0*/  CALL.REL.NOINC `($__internal_0_$__cuda_sm20_rcp_rn_f32_slowpath) ;  /* 0x0000001000547944 */ /* 0x002fea0003c00000 */
[----:B------:R-:W-:Y:S01]  /*c200*/  IMAD.MOV.U32 R4, RZ, RZ, R0 ;  /* 0x000000ffff047224 */ /* 0x000fe200078e0000 */
[----:B------:R-:W-:Y:S06]  /*c210*/  BRA `(.L_x_56) ;  /* 0x0000000000107947 */ /* 0x000fec0003800000 */
.L_x_55:
[----:B------:R-:W2:Y:S02]  /*c220*/  MUFU.RCP R4, R3 ;  /* 0x0000000300047308 */ /* 0x000ea40000001000 */
[----:B--2---:R-:W-:-:S04]  /*c230*/  FFMA R0, R3, R4, -1 ;  /* 0xbf80000003007423 */ /* 0x004fc80000000004 */
[----:B------:R-:W-:-:S04]  /*c240*/  FADD.FTZ R5, -R0, -RZ ;  /* 0x800000ff00057221 */ /* 0x000fc80000010100 */
[----:B------:R-:W-:-:S07]  /*c250*/  FFMA R4, R4, R5, R4 ;  /* 0x0000000504047223 */ /* 0x000fce0000000004 */
.L_x_56:
[----:B------:R-:W-:Y:S05]  /*c260*/  BSYNC B1 ;  /* 0x0000000000017941 */ /* 0x000fea0003800000 */
.L_x_54:
[----:B------:R-:W-:Y:S01]  /*c270*/  FSETP.GEU.AND P0, PT, |R3|, 1.175494350822287508e-38, PT ;  /* 0x008000000300780b */ /* 0x000fe20003f0e200 */
[----:B------:R-:W-:-:S12]  /*c280*/  ULDC UR6, c[0x0][0x600] ;  /* 0x0001800000067ab9 */ /* 0x000fd80000000800 */
[----:B------:R-:W-:-:S04]  /*c290*/  @!P0 FMUL R3, R3, 16777216 ;  /* 0x4b80000003038820 */ /* 0x000fc80000400000 */
[----:B------:R-:W2:Y:S02]  /*c2a0*/  MUFU.LG2 R0, R3 ;  /* 0x0000000300007308 */ /* 0x000ea40000000c00 */
[----:B--2---:R-:W-:-:S04]  /*c2b0*/  @!P0 FADD R0, R0, -24 ;  /* 0xc1c0000000008421 */ /* 0x004fc80000000000 */
[----:B------:R-:W-:-:S04]  /*c2c0*/  FMUL R0, R0, 0.69314718246459960938 ;  /* 0x3f31721800007820 */ /* 0x000fc80000400000 */
[----:B------:R-:W-:-:S07]  /*c2d0*/  FFMA R9, R17, UR6, R0 ;  /* 0x0000000611097c23 */ /* 0x000fce0008000000 */
.L_x_53:
[----:B------:R-:W-:Y:S05]  /*c2e0*/  BSYNC B0 ;  /* 0x0000000000007941 */ /* 0x000fea0003800000 */
.L_x_52:
[----:B------:R-:W-:Y:S01]  /*c2f0*/  FSETP.NE.AND P0, PT, R14, -R15, PT ;  /* 0x8000000f0e00720b */ /* 0x000fe20003f05000 */
[----:B------:R-:W-:Y:S01]  /*c300*/  ULDC UR4, c[0x0][0x608] ;  /* 0x0001820000047ab9 */ /* 0x000fe20000000800 */
[----:B------:R-:W-:Y:S01]  /*c310*/  BSSY B0, `(.L_x_57) ;  /* 0x0000025000007945 */ /* 0x000fe20003800000 */
[----:B------:R-:W-:-:S04]  /*c320*/  FMUL R4, R4, UR4 ;  /* 0x0000000404047c20 */ /* 0x000fc80008400000 */
        /* <DEDUP_REMOVED lines=12> */
[----:B------:R-:W-:Y:S06]  /*c3f0*/  @!P0 BRA `(.L_x_58) ;  /* 0x0000000000588947 */ /* 0x000fec0003800000 */
[----:B------:R-:W-:Y:S01]  /*c400*/  IADD3 R0, R6, 0x1800000, RZ ;  /* 0x0180000006007810 */ /* 0x000fe20007ffe0ff */
[----:B------:R-:W-:Y:S03]  /*c410*/  BSSY B1, `(.L_x_59) ;  /* 0x000000d000017945 */ /* 0x000fe60003800000 */
[----:B------:R-:W-:-:S04]  /*c420*/  LOP3.LUT R0, R0, 0x7f800000, RZ, 0xc0, !PT ;  /* 0x7f80000000007812 */ /* 0x000fc800078ec0ff */
[----:B------:R-:W-:-:S13]  /*c430*/  ISETP.GT.U32.AND P0, PT, R0, 0x1ffffff, PT ;  /* 0x01ffffff0000780c */ /* 0x000fda0003f04070 */
[----:B------:R-:W-:Y:S05]  /*c440*/  @P0 BRA `(.L_x_60) ;  /* 0x0000000000140947 */ /* 0x000fea0003800000 */
[----:B------:R-:W-:Y:S01]  /*c450*/  IMAD.MOV.U32 R3, RZ, RZ, R6 ;  /* 0x000000ffff037224 */ /* 0x000fe200078e0006 */
[----:B------:R-:W-:-:S07]  /*c460*/  MOV R12, 0xc480 ;  /* 0x0000c480000c7802 */ /* 0x000fce0000000f00 */
[----:B-1----:R-:W-:Y:S05]  /*c470*/  CALL.REL.NOINC `($__internal_0_$__cuda_sm20_rcp_rn_f32_slowpath) ;  /* 0x0000000c00b47944 */ /* 0x002fea0003c00000 */
[----:B------:R-:W-:Y:S01]  /*c480*/  IMAD.MOV.U32 R8, RZ, RZ, R0 ;  /* 0x000000ffff087224 */ /* 0x000fe200078e0000 */
[----:B------:R-:W-:Y:S06]  /*c490*/  BRA `(.L_x_61) ;  /* 0x0000000000107947 */ /* 0x000fec0003800000 */
.L_x_60:
[----:B------:R-:W2:Y:S02]  /*c4a0*/  MUFU.RCP R3, R6 ;  /* 0x0000000600037308 */ /* 0x000ea40000001000 */
[----:B--2---:R-:W-:-:S04]  /*c4b0*/  FFMA R0, R6, R3, -1 ;  /* 0xbf80000006007423 */ /* 0x004fc80000000003 */
[----:B------:R-:W-:-:S04]  /*c4c0*/  FADD.FTZ R0, -R0, -RZ ;  /* 0x800000ff00007221 */ /* 0x000fc80000010100 */
[----:B------:R-:W-:-:S07]  /*c4d0*/  FFMA R8, R3, R0, R3 ;  /* 0x0000000003087223 */ /* 0x000fce0000000003 */
.L_x_61:
[----:B------:R-:W-:Y:S05]  /*c4e0*/  BSYNC B1 ;  /* 0x0000000000017941 */ /* 0x000fea0003800000 */
.L_x_59:
[----:B------:R-:W-:Y:S01]  /*c4f0*/  FSETP.GEU.AND P0, PT, |R6|, 1.175494350822287508e-38, PT ;  /* 0x008000000600780b */ /* 0x000fe20003f0e200 */
[----:B------:R-:W-:-:S12]  /*c500*/  ULDC UR4, c[0x0][0x600] ;  /* 0x0001800000047ab9 */ /* 0x000fd80000000800 */
[----:B------:R-:W-:-:S04]  /*c510*/  @!P0 FMUL R6, R6, 16777216 ;  /* 0x4b80000006068820 */ /* 0x000fc80000400000 */
[----:B------:R-:W2:Y:S02]  /*c520*/  MUFU.LG2 R0, R6 ;  /* 0x0000000600007308 */ /* 0x000ea40000000c00 */
[----:B--2---:R-:W-:-:S04]  /*c530*/  @!P0 FADD R0, R0, -24 ;  /* 0xc1c0000000008421 */ /* 0x004fc80000000000 */
[----:B------:R-:W-:-:S04]  /*c540*/  FMUL R0, R0, 0.69314718246459960938 ;  /* 0x3f31721800007820 */ /* 0x000fc80000400000 */
[----:B------:R-:W-:-:S07]  /*c550*/  FFMA R7, R19, UR4, R0 ;  /* 0x0000000413077c23 */ /* 0x000fce0008000000 */
.L_x_58:
[----:B------:R-:W-:Y:S05]  /*c560*/  BSYNC B0 ;  /* 0x0000000000007941 */ /* 0x000fea0003800000 */
.L_x_57:
[C---:B------:R-:W-:Y:S01]  /*c570*/  LOP3.LUT P0, R19, R16.reuse, 0x3, RZ, 0xc0, !PT ;  /* 0x0000000310137812 */ /* 0x040fe2000780c0ff */
[----:B------:R-:W-:Y:S01]  /*c580*/  ULDC UR4, c[0x0][0x608] ;  /* 0x0001820000047ab9 */ /* 0x000fe20000000800 */
[----:B------:R-:W-:Y:S01]  /*c590*/  LOP3.LUT R17, R16, 0x7f, RZ, 0xc0, !PT ;  /* 0x0000007f10117812 */ /* 0x000fe200078ec0ff */
[----:B------:R-:W-:Y:S01]  /*c5a0*/  ULDC.64 UR8, c[0x0][0x208] ;  /* 0x0000820000087ab9 */ /* 0x000fe20000000a00 */
[----:B------:R-:W-:Y:S01]  /*c5b0*/  FMUL R8, R8, UR4 ;  /* 0x0000000408087c20 */ /* 0x000fe20008400000 */
[----:B------:R-:W-:Y:S01]  /*c5c0*/  BSSY B0, `(.L_x_62) ;  /* 0x0000018000007945 */ /* 0x000fe20003800000 */
[----:B------:R-:W-:-:S07]  /*c5d0*/  SHF.R.U32.HI R18, RZ, 0x5, R17 ;  /* 0x00000005ff127819 */ /* 0x000fce0000011611 */
[----:B------:R-:W-:Y:S05]  /*c5e0*/  @P0 BRA `(.L_x_63) ;  /* 0x0000000000540947 */ /* 0x000fea0003800000 */
[----:B------:R-:W2:Y:S01]  /*c5f0*/  S2UR UR4, SR_CTAID.X ;  /* 0x00000000000479c3 */ /* 0x000ea20000002500 */
[----:B------:R-:W-:Y:S02]  /*c600*/  SHF.R.U32.HI R0, RZ, 0x2, R16 ;  /* 0x00000002ff007819 */ /* 0x000fe40000011610 */
[----:B------:R-:W-:Y:S02]  /*c610*/  SHF.L.U32 R3, R18, 0x4, RZ ;  /* 0x0000000412037819 */ /* 0x000fe400000006ff */
[----:B------:R-:W-:-:S04]  /*c620*/  LOP3.LUT R0, R0, 0x7, RZ, 0xc0, !PT ;  /* 0x0000000700007812 */ /* 0x000fc800078ec0ff */
[----:B------:R-:W-:Y:S01]  /*c630*/  LOP3.LUT R0, R3, 0xfffffff0, R0, 0xe2, !PT ;  /* 0xfffffff003007812 */ /* 0x000fe200078ee200 */
[----:B--2---:R-:W-:-:S03]  /*c640*/  USHF.L.U32 UR6, UR4, 0x6, URZ ;  /* 0x0000000604067899 */ /* 0x004fc6000800063f */
[----:B------:R-:W-:Y:S02]  /*c650*/  ULDC.64 UR4, c[0x0][0x688] ;  /* 0x0001a20000047ab9 */ /* 0x000fe40000000a00 */
[----:B------:R-:W-:Y:S02]  /*c660*/  UIMAD UR4, UR36, UR4, UR6 ;  /* 0x00000004240472a4 */ /* 0x000fe4000f8e0206 */
[----:B------:R-:W-:Y:S02]  /*c670*/  LOP3.LUT R3, R0, UR6, RZ, 0xfc, !PT ;  /* 0x0000000600037c12 */ /* 0x000fe4000f8efcff */
[----:B------:R-:W-:-:S03]  /*c680*/  UIMAD UR4, UR37, UR5, UR4 ;  /* 0x00000005250472a4 */ /* 0x000fc6000f8e0204 */
[C---:B------:R-:W-:Y:S01]  /*c690*/  VIADD R4, R3.reuse, 0x8 ;  /* 0x0000000803047836 */ /* 0x040fe20000000000 */
[----:B------:R-:W-:Y:S02]  /*c6a0*/  ULDC UR5, c[0x0][0x288] ;  /* 0x0000a20000057ab9 */ /* 0x000fe40000000800 */
[----:B------:R-:W-:Y:S02]  /*c6b0*/  ISETP.GE.U32.AND P0, PT, R3, UR5, PT ;  /* 0x0000000503007c0c */ /* 0x000fe4000bf06070 */
[----:B------:R-:W-:Y:S02]  /*c6c0*/  IADD3 R0, P2, R0, UR4, RZ ;  /* 0x0000000400007c10 */ /* 0x000fe4000ff5e0ff */
[----:B------:R-:W-:Y:S01]  /*c6d0*/  ISETP.GE.U32.AND P1, PT, R4, UR5, PT ;  /* 0x0000000504007c0c */ /* 0x000fe2000bf26070 */
[----:B------:R-:W-:Y:S02]  /*c6e0*/  ULDC.64 UR4, c[0x0][0x680] ;  /* 0x0001a00000047ab9 */ /* 0x000fe40000000a00 */
[----:B------:R-:W-:Y:S01]  /*c6f0*/  IMAD.X R3, RZ, RZ, RZ, P2 ;  /* 0x000000ffff037224 */ /* 0x000fe200010e06ff */
[----:B------:R-:W-:-:S04]  /*c700*/  LEA R4, P2, R0, UR4, 0x2 ;  /* 0x0000000400047c11 */ /* 0x000fc8000f8410ff */
[----:B------:R-:W-:-:S05]  /*c710*/  LEA.HI.X R5, R0, UR5, R3, 0x2, P2 ;  /* 0x0000000500057c11 */ /* 0x000fca00090f1403 */
[----:B------:R2:W-:Y:S04]  /*c720*/  @!P0 STG.E desc[UR8][R4.64], R9 ;  /* 0x0000000904008986 */ /* 0x0005e8000c101908 */
[----:B------:R2:W-:Y:S02]  /*c730*/  @!P1 STG.E desc[UR8][R4.64+0x20], R7 ;  /* 0x0000200704009986 */ /* 0x0005e4000c101908 */
.L_x_63:
[----:B------:R-:W-:Y:S05]  /*c740*/  BSYNC B0 ;  /* 0x0000000000007941 */ /* 0x000fea0003800000 */
.L_x_62:
[----:B------:R-:W-:Y:S01]  /*c750*/  ULDC.64 UR4, c[0x0][0x730] ;  /* 0x0001cc0000047ab9 */ /* 0x000fe20000000a00 */
[-C--:B------:R-:W-:Y:S01]  /*c760*/  FMUL R23, R106, R8.reuse ;  /* 0x000000086a177220 */ /* 0x080fe20000400000 */
[----:B------:R-:W-:Y:S01]  /*c770*/  ISETP.NE.U32.AND P0, PT, RZ, UR4, PT ;  /* 0x00000004ff007c0c */ /* 0x000fe2000bf05070 */
[-C--:B------:R-:W-:Y:S01]  /*c780*/  FMUL R107, R107, R8.reuse ;  /* 0x000000086b6b7220 */ /* 0x080fe20000400000 */
[-C--:B------:R-:W-:Y:S01]  /*c790*/  FMUL R25, R110, R8.reuse ;  /* 0x000000086e197220 */ /* 0x080fe20000400000 */
[-C--:B------:R-:W-:Y:S01]  /*c7a0*/  FMUL R111, R111, R8.reuse ;  /* 0x000000086f6f7220 */ /* 0x080fe20000400000 */
[----:B------:R-:W-:Y:S01]  /*c7b0*/  ISETP.NE.AND.EX P0, PT, RZ, UR5, PT, P0 ;  /* 0x00000005ff007c0c */ /* 0x000fe2000bf05300 */
[-C--:B------:R-:W-:Y:S01]  /*c7c0*/  FMUL R27, R98, R8.reuse ;  /* 0x00000008621b7220 */ /* 0x080fe20000400000 */
[-C--:B------:R-:W-:Y:S01]  /*c7d0*/  FMUL R99, R99, R8.reuse ;  /* 0x0000000863637220 */ /* 0x080fe20000400000 */
[-C--:B------:R-:W-:Y:S01]  /*c7e0*/  FMUL R29, R102, R8.reuse ;  /* 0x00000008661d7220 */ /* 0x080fe20000400000 */
[-C--:B------:R-:W-:Y:S01]  /*c7f0*/  FMUL R103, R103, R8.reuse ;  /* 0x0000000867677220 */ /* 0x080fe20000400000 */
[-C--:B------:R-:W-:Y:S01]  /*c800*/  FMUL R31, R90, R8.reuse ;  /* 0x000000085a1f7220 */ /* 0x080fe20000400000 */
[-C--:B------:R-:W-:Y:S01]  /*c810*/  FMUL R91, R91, R8.reuse ;  /* 0x000000085b5b7220 */ /* 0x080fe20000400000 */
[-C--:B------:R-:W-:Y:S01]  /*c820*/  FMUL R33, R94, R8.reuse ;  /* 0x000000085e217220 */ /* 0x080fe20000400000 */
[----:B------:R-:W-:-:S05]  /*c830*/  FMUL R95, R95, R8 ;  /* 0x000000085f5f7220 */ /* 0x000fca0000400000 */
[----:B------:R-:W-:Y:S05]  /*c840*/  @P0 BRA `(.L_x_64) ;  /* 0x0000000000200947 */ /* 0x000fea0003800000 */
[----:B------:R-:W-:Y:S02]  /*c850*/  ULDC.64 UR4, c[0x0][0x728] ;  /* 0x0001ca0000047ab9 */ /* 0x000fe40000000a00 */
[----:B------:R-:W-:-:S04]  /*c860*/  ISETP.NE.U32.AND P0, PT, RZ, UR4, PT ;  /* 0x00000004ff007c0c */ /* 0x000fc8000bf05070 */
[----:B------:R-:W-:-:S13]  /*c870*/  ISETP.NE.AND.EX P0, PT, RZ, UR5, PT, P0 ;  /* 0x00000005ff007c0c */ /* 0x000fda000bf05300 */
[----:B------:R-:W-:Y:S05]  /*c880*/  @!P0 BRA `(.L_x_65) ;  /* 0x00000000000c8947 */ /* 0x000fea0003800000 */
[----:B--2---:R-:W2:Y:S02]  /*c890*/  LDC.64 R4, c[0x0][0x728] ;  /* 0x0001ca00ff047b82 */ /* 0x004ea40000000a00 */
[----:B--2---:R3:W5:Y:S01]  /*c8a0*/  LDG.E R4, desc[UR8][R4.64] ;  /* 0x0000000804047981 */ /* 0x004762000c1e1900 */
[----:B------:R-:W-:Y:S05]  /*c8b0*/  BRA `(.L_x_64) ;  /* 0x0000000000047947 */ /* 0x000fea0003800000 */
.L_x_65:
[----:B--2---:R-:W4:Y:S02]  /*c8c0*/  LDC R4, c[0x0][0x720] ;  /* 0x0001c800ff047b82 */ /* 0x004f240000000800 */
.L_x_64:
[----:B------:R-:W-:Y:S02]  /*c8d0*/  MOV R0, RZ ;  /* 0x000000ff00007202 */ /* 0x000fe40000000f00 */
[----:B----45:R-:W-:Y:S02]  /*c8e0*/  MOV R22, R4 ;  /* 0x0000000400167202 */ /* 0x030fe40000000f00 */
[----:B------:R-:W-:-:S13]  /*c8f0*/  LOP3.LUT P0, RZ, R0, 0x9f, RZ, 0xc0, !PT ;  /* 0x0000009f00ff7812 */ /* 0x000fda000780c0ff */
[----:B------:R-:W-:Y:S05]  /*c900*/  @!P0 BRA `(.L_x_66) ;  /* 0x0000000000408947 */ /* 0x000fea0003800000 */
[----:B------:R-:W-:Y:S01]  /*c910*/  MOV R0, 0x0 ;  /* 0x0000000000007802 */ /* 0x000fe20000000f00 */
[----:B------:R-:W-:Y:S01]  /*c920*/  ULDC.64 UR4, c[0x4][0x70] ;  /* 0x01001c0000047ab9 */ /* 0x000fe20000000a00 */
[----:B------:R-:W-:Y:S01]  /*c930*/  ULDC.64 UR6, c[0x4][0x8] ;  /* 0x0100020000067ab9 */ /* 0x000fe20000000a00 */
[----:B--2---:R-:W-:Y:S01]  /*c940*/  IMAD.U32 R4, RZ, RZ, UR4 ;  /* 0x00000004ff047e24 */ /* 0x004fe2000f8e00ff */
[----:B------:R2:W4:Y:S01]  /*c950*/  LDC.64 R14, c[0x4][R0] ;  /* 0x01000000000e7b82 */ /* 0x0005220000000a00 */
[----:B---3--:R-:W-:Y:S01]  /*c960*/  IMAD.U32 R5, RZ, RZ, UR5 ;  /* 0x00000005ff057e24 */ /* 0x008fe2000f8e00ff */
[----:B------:R-:W-:Y:S01]  /*c970*/  ULDC.64 UR4, c[0x4][0x78] ;  /* 0x01001e0000047ab9 */ /* 0x000fe20000000a00 */
[----:B------:R-:W-:Y:S01]  /*c980*/  IMAD.U32 R10, RZ, RZ, UR6 ;  /* 0x00000006ff0a7e24 */ /* 0x000fe2000f8e00ff */
[----:B------:R-:W-:Y:S01]  /*c990*/  MOV R6, UR4 ;  /* 0x0000000400067c02 */ /* 0x000fe20008000f00 */
[----:B------:R-:W-:Y:S01]  /*c9a0*/  IMAD.U32 R7, RZ, RZ, UR5 ;  /* 0x00000005ff077e24 */ /* 0x000fe2000f8e00ff */
[----:B------:R-:W-:Y:S01]  /*c9b0*/  MOV R11, UR7 ;  /* 0x00000007000b7c02 */ /* 0x000fe20008000f00 */
[----:B------:R-:W-:Y:S01]  /*c9c0*/  IMAD.MOV.U32 R8, RZ, RZ, 0x70 ;  /* 0x00000070ff087424 */ /* 0x000fe200078e00ff */
[----:B------:R-:W-:Y:S01]  /*c9d0*/  MOV R13, RZ ;  /* 0x000000ff000d7202 */ /* 0x000fe20000000f00 */
[----:B--2---:R-:W-:-:S07]  /*c9e0*/  IMAD.MOV.U32 R12, RZ, RZ, 0x1 ;  /* 0x00000001ff0c7424 */ /* 0x004fce00078e00ff */
[----:B-1----:R-:W-:-:S07]  /*c9f0*/  LEPC R20, `(.L_x_66) ;  /* 0x000000001014794e */ /* 0x002fce0000000000 */
[----:B----4-:R-:W-:Y:S05]  /*ca00*/  CALL.ABS.NOINC R14 ;  /* 0x000000000e007343 */ /* 0x010fea0003c00000 */
.L_x_66:
        /* <DEDUP_REMOVED lines=9> */
[----:B------:R-:W-:Y:S01]  /*caa0*/  MOV R6, UR6 ;  /* 0x0000000600067c02 */ /* 0x000fe20008000f00 */
[----:B------:R-:W-:Y:S01]  /*cab0*/  IMAD.U32 R7, RZ, RZ, UR7 ;  /* 0x00000007ff077e24 */ /* 0x000fe2000f8e00ff */
[----:B------:R-:W-:Y:S01]  /*cac0*/  MOV R11, UR5 ;  /* 0x00000005000b7c02 */ /* 0x000fe20008000f00 */
[----:B------:R-:W-:Y:S01]  /*cad0*/  IMAD.U32 R10, RZ, RZ, UR4 ;  /* 0x00000004ff0a7e24 */ /* 0x000fe2000f8e00ff */
[----:B------:R-:W-:Y:S01]  /*cae0*/  MOV R13, RZ ;  /* 0x000000ff000d7202 */ /* 0x000fe20000000f00 */
[----:B------:R-:W-:-:S02]  /*caf0*/  IMAD.MOV.U32 R8, RZ, RZ, 0x70 ;  /* 0x00000070ff087424 */ /* 0x000fc400078e00ff */
[----:B--2---:R-:W-:-:S07]  /*cb00*/  IMAD.MOV.U32 R12, RZ, RZ, 0x1 ;  /* 0x00000001ff0c7424 */ /* 0x004fce00078e00ff */
[----:B-1----:R-:W-:-:S07]  /*cb10*/  LEPC R20, `(.L_x_67) ;  /* 0x000000001014794e */ /* 0x002fce0000000000 */
[----:B----4-:R-:W-:Y:S05]  /*cb20*/  CALL.ABS.NOINC R14 ;  /* 0x000000000e007343 */ /* 0x010fea0003c00000 */
.L_x_67:
[----:B------:R-:W-:Y:S01]  /*cb30*/  ULDC.64 UR4, c[0x0][0x730] ;  /* 0x0001cc0000047ab9 */ /* 0x000fe20000000a00 */
[----:B------:R-:W-:Y:S01]  /*cb40*/  IMAD.SHL.U32 R0, R16, 0x10, RZ ;  /* 0x0000001010007824 */ /* 0x000fe200078e00ff */
[----:B------:R-:W-:Y:S01]  /*cb50*/  ISETP.NE.U32.AND P0, PT, RZ, UR4, PT ;  /* 0x00000004ff007c0c */ /* 0x000fe2000bf05070 */
[----:B------:R-:W-:Y:S01]  /*cb60*/  VIADD R17, R17, 0x1f ;  /* 0x0000001f11117836 */ /* 0x000fe20000000000 */
[----:B------:R-:W-:Y:S01]  /*cb70*/  SHF.R.U32.HI R3, RZ, 0x1, R16 ;  /* 0x00000001ff037819 */ /* 0x000fe20000011610 */
[----:B------:R-:W-:Y:S01]  /*cb80*/  IMAD R19, R18, 0x10, R19 ;  /* 0x0000001012137824 */ /* 0x000fe200078e0213 */
[----:B------:R-:W-:Y:S02]  /*cb90*/  ISETP.NE.AND.EX P0, PT, RZ, UR5, PT, P0 ;  /* 0x00000005ff007c0c */ /* 0x000fe4000bf05300 */
[C---:B--2---:R-:W-:Y:S02]  /*cba0*/  LOP3.LUT R4, R0.reuse, 0x40, RZ, 0xc0, !PT ;  /* 0x0000004000047812 */ /* 0x044fe400078ec0ff */
[----:B------:R-:W-:-:S02]  /*cbb0*/  LOP3.LUT R0, R0, 0x80, RZ, 0xc0, !PT ;  /* 0x0000008000007812 */ /* 0x000fc400078ec0ff */
[----:B------:R-:W-:Y:S02]  /*cbc0*/  LOP3.LUT R3, R4, 0x8, R3, 0xf8, !PT ;  /* 0x0000000804037812 */ /* 0x000fe400078ef803 */
[----:B------:R-:W-:Y:S01]  /*cbd0*/  SHF.L.U32 R16, R16, 0x1, RZ ;  /* 0x0000000110107819 */ /* 0x000fe200000006ff */
[----:B------:R-:W-:-:S03]  /*cbe0*/  IMAD.U32 R0, R19, 0x10, R0 ;  /* 0x0000001013007824 */ /* 0x000fc600078e0000 */
[----:B------:R-:W-:Y:S01]  /*cbf0*/  LOP3.LUT R3, R3, 0x8, R16, 0x78, !PT ;  /* 0x0000000803037812 */ /* 0x000fe200078e7810 */
[----:B------:R-:W2:Y:S01]  /*cc00*/  @P0 LDC R22, c[0x0][0x720] ;  /* 0x0001c800ff160b82 */ /* 0x000ea20000000800 */
[----:B------:R-:W-:Y:S02]  /*cc10*/  ISETP.GT.U32.AND P0, PT, R17, 0x3e, PT ;  /* 0x0000003e1100780c */ /* 0x000fe40003f04070 */
[----:B------:R-:W-:Y:S01]  /*cc20*/  IADD3 R7, R0, R3, RZ ;  /* 0x0000000300077210 */ /* 0x000fe20007ffe0ff */
[-C--:B--2---:R-:W-:Y:S01]  /*cc30*/  FMUL R104, R104, R22.reuse ;  /* 0x0000001668687220 */ /* 0x084fe20000400000 */
[-C--:B------:R-:W-:Y:S01]  /*cc40*/  FMUL R105, R105, R22.reuse ;  /* 0x0000001669697220 */ /* 0x080fe20000400000 */
[-C--:B------:R-:W-:Y:S01]  /*cc50*/  FMUL R0, R23, R22.reuse ;  /* 0x0000001617007220 */ /* 0x080fe20000400000 */
[-C--:B------:R-:W-:Y:S01]  /*cc60*/  FMUL R3, R107, R22.reuse ;  /* 0x000000166b037220 */ /* 0x080fe20000400000 */
[-C--:B------:R-:W-:Y:S01]  /*cc70*/  FMUL R108, R108, R22.reuse ;  /* 0x000000166c6c7220 */ /* 0x080fe20000400000 */
[-C--:B------:R-:W-:Y:S01]  /*cc80*/  FMUL R109, R109, R22.reuse ;  /* 0x000000166d6d7220 */ /* 0x080fe20000400000 */
[-C--:B------:R-:W-:Y:S01]  /*cc90*/  FMUL R4, R25, R22.reuse ;  /* 0x0000001619047220 */ /* 0x080fe20000400000 */
[----:B---3--:R-:W-:Y:S01]  /*cca0*/  FMUL R5, R111, R22 ;  /* 0x000000166f057220 */ /* 0x008fe20000400000 */
[----:B------:R-:W-:Y:S01]  /*ccb0*/  F2FP.F16.F32.PACK_AB R104, R105, R104 ;  /* 0x000000686968723e */ /* 0x000fe200000000ff */
        /* <DEDUP_REMOVED lines=16> */
[----:B------:R-:W-:-:S02]  /*cdc0*/  F2FP.F16.F32.PACK_AB R105, R3, R0 ;  /* 0x000000000369723e */ /* 0x000fc400000000ff */
[----:B------:R-:W-:Y:S02]  /*cdd0*/  F2FP.F16.F32.PACK_AB R106, R109, R108 ;  /* 0x0000006c6d6a723e */ /* 0x000fe400000000ff */
[----:B------:R-:W-:Y:S01]  /*cde0*/  F2FP.F16.F32.PACK_AB R107, R5, R4 ;  /* 0x00000004056b723e */ /* 0x000fe200000000ff */
[----:B------:R-:W-:Y:S06]  /*cdf0*/  @P0 BRA `(.L_x_68) ;  /* 0x0000000000040947 */ /* 0x000fec0003800000 */
[----:B------:R-:W-:-:S04]  /*ce00*/  DEPBAR.LE SB0, 0x1 ;  /* 0x000080400000791a */ /* 0x000fc80000000000 */
.L_x_68:
[----:B------:R-:W-:Y:S05]  /*ce10*/  WARPSYNC.ALL ;  /* 0x0000000000007948 */ /* 0x000fea0003800000 */
[----:B------:R-:W-:Y:S01]  /*ce20*/  BAR.SYNC.DEFER_BLOCKING 0x1, 0x80 ;  /* 0x0042000000007b1d */ /* 0x000fe20000010000 */
[----:B------:R-:W-:Y:S01]  /*ce30*/  IMAD R7, R7, 0x2, R2 ;  /* 0x0000000207077824 */ /* 0x000fe200078e0202 */
[----:B------:R-:W-:Y:S02]  /*ce40*/  F2FP.F16.F32.PACK_AB R96, R97, R96 ;  /* 0x000000606160723e */ /* 0x000fe400000000ff */
[----:B------:R-:W-:Y:S02]  /*ce50*/  F2FP.F16.F32.PACK_AB R97, R6, R9 ;  /* 0x000000090661723e */ /* 0x000fe400000000ff */
[----:B------:R-:W-:Y:S01]  /*ce60*/  BSSY B0, `(.L_x_69) ;  /* 0x0000018000007945 */ /* 0x000fe20003800000 */
[----:B------:R-:W-:-:S02]  /*ce70*/  F2FP.F16.F32.PACK_AB R98, R101, R100 ;  /* 0x000000646562723e */ /* 0x000fc400000000ff */
[----:B------:R-:W-:Y:S01]  /*ce80*/  F2FP.F16.F32.PACK_AB R99, R8, R11 ;  /* 0x0000000b0863723e */ /* 0x000fe200000000ff */
[----:B------:R2:W-:Y:S01]  /*ce90*/  STSM.16.M88.4 [R7], R104 ;  /* 0x0000006807007844 */ /* 0x0005e20000000200 */
[----:B------:R-:W-:Y:S01]  /*cea0*/  @!PT LDS RZ, [RZ] ;  /* 0x00000000fffff984 */ /* 0x000fe20000000800 */
[----:B------:R-:W-:Y:S01]  /*ceb0*/  @!PT LDS RZ, [RZ] ;  /* 0x00000000fffff984 */ /* 0x000fe20000000800 */
[----:B------:R-:W-:Y:S01]  /*cec0*/  @!PT LDS RZ, [RZ] ;  /* 0x00000000fffff984 */ /* 0x000fe20000000800 */
[----:B------:R-:W-:Y:S01]  /*ced0*/  @!PT LDS RZ, [RZ] ;  /* 0x00000000fffff984 */ /* 0x000fe20000000800 */
[----:B------:R3:W-:Y:S06]  /*cee0*/  MEMBAR.ALL.CTA ;  /* 0x0000000000007992 */ /* 0x0007ec0000008000 */
[----:B---3--:R-:W3:Y:S02]  /*cef0*/  FENCE.VIEW.ASYNC.S ;  /* 0x00000000000073c6 */ /* 0x008ee40000000000 */
[----:B---3--:R-:W-:Y:S06]  /*cf00*/  BAR.SYNC.DEFER_BLOCKING 0x1, 0x80 ;  /* 0x0042000000007b1d */ /* 0x008fec0000010000 */
[----:B------:R-:W-:Y:S05]  /*cf10*/  @P0 BRA `(.L_x_70) ;  /* 0x0000000000300947 */ /* 0x000fea0003800000 */
[----:B------:R-:W3:Y:S01]  /*cf20*/  S2UR UR10, SR_CTAID.X ;  /* 0x00000000000a79c3 */ /* 0x000ee20000002500 */
[----:B------:R-:W-:Y:S01]  /*cf30*/  ULDC.64 UR4, c[0x0][0x198] ;  /* 0x0000660000047ab9 */ /* 0x000fe20000000a00 */
[----:B------:R-:W-:Y:S01]  /*cf40*/  R2UR UR8, R2 ;  /* 0x00000000020872ca */ /* 0x000fe200000e0000 */
[----:B------:R-:W-:Y:S01]  /*cf50*/  UIADD3 UR4, UP0, UR4, 0x670, URZ ;  /* 0x0000067004047890 */ /* 0x000fe2000ff1e03f */
[----:B------:R-:W-:Y:S01]  /*cf60*/  UMOV UR9, URZ ;  /* 0x0000003f00097c82 */ /* 0x000fe20008000000 */
[----:B------:R-:W-:Y:S02]  /*cf70*/  UMOV UR11, UR36 ;  /* 0x00000024000b7c82 */ /* 0x000fe40008000000 */
[----:B------:R-:W-:Y:S01]  /*cf80*/  UIADD3.X UR5, URZ, UR5, URZ, UP0, !UPT ;  /* 0x000000053f057290 */ /* 0x000fe200087fe43f */
[----:B------:R-:W-:Y:S01]  /*cf90*/  UMOV UR12, UR37 ;  /* 0x00000025000c7c82 */ /* 0x000fe20008000000 */
[----:B---3--:R-:W-:-:S09]  /*cfa0*/  USHF.L.U32 UR10, UR10, 0x6, URZ ;  /* 0x000000060a0a7899 */ /* 0x008fd2000800063f */
[----:B------:R3:W-:Y:S01]  /*cfb0*/  UTMASTG.4D [UR8], [UR4] ;  /* 0x00000008040073b5 */ /* 0x0007e20008018000 */
[----:B------:R0:W-:Y:S01]  /*cfc0*/  UTMACMDFLUSH ;  /* 0x00000000000079b7 */ /* 0x0001e20000000000 */
[----:B---3--:R-:W-:-:S04]  /*cfd0*/  DEPBAR.LE SB0, 0x1 ;  /* 0x000080400000791a */ /* 0x008fc80000000000 */
.L_x_70:
[----:B------:R-:W-:Y:S05]  /*cfe0*/  BSYNC B0 ;  /* 0x0000000000007941 */ /* 0x000fea0003800000 */
.L_x_69:
[----:B------:R-:W-:Y:S01]  /*cff0*/  BAR.SYNC.DEFER_BLOCKING 0x1, 0x80 ;  /* 0x0042000000007b1d */ /* 0x000fe20000010000 */
[----:B------:R-:W-:Y:S02]  /*d000*/  F2FP.F16.F32.PACK_AB R88, R89, R88 ;  /* 0x000000585958723e */ /* 0x000fe400000000ff */
[----:B------:R-:W-:Y:S02]  /*d010*/  F2FP.F16.F32.PACK_AB R89, R10, R13 ;  /* 0x0000000d0a59723e */ /* 0x000fe400000000ff */
[----:B------:R-:W-:Y:S01]  /*d020*/  F2FP.F16.F32.PACK_AB R90, R93, R92 ;  /* 0x0000005c5d5a723e */ /* 0x000fe200000000ff */
[----:B------:R-:W-:Y:S01]  /*d030*/  BSSY B0, `(.L_x_71) ;  /* 0x0000018000007945 */ /* 0x000fe20003800000 */
[----:B------:R-:W-:Y:S01]  /*d040*/  F2FP.F16.F32.PACK_AB R91, R12, R15 ;  /* 0x0000000f0c5b723e */ /* 0x000fe200000000ff */
[----:B------:R3:W-:Y:S01]  /*d050*/  STSM.16.M88.4 [R7+0x800], R96 ;  /* 0x0008006007007844 */ /* 0x0007e20000000200 */
[----:B------:R-:W-:Y:S01]  /*d060*/  @!PT LDS RZ, [RZ] ;  /* 0x00000000fffff984 */ /* 0x000fe20000000800 */
[----:B------:R-:W-:Y:S01]  /*d070*/  @!PT LDS RZ, [RZ] ;  /* 0x00000000fffff984 */ /* 0x000fe20000000800 */
[----:B------:R-:W-:Y:S01]  /*d080*/  @!PT LDS RZ, [RZ] ;  /* 0x00000000fffff984 */ /* 0x000fe20000000800 */
[----:B------:R-:W-:Y:S01]  /*d090*/  @!PT LDS RZ, [RZ] ;  /* 0x00000000fffff984 */ /* 0x000fe20000000800 */
[----:B------:R4:W-:Y:S06]  /*d0a0*/  MEMBAR.ALL.CTA ;  /* 0x0000000000007992 */ /* 0x0009ec0000008000 */
[----:B----4-:R-:W4:Y:S02]  /*d0b0*/  FENCE.VIEW.ASYNC.S ;  /* 0x00000000000073c6 */ /* 0x010f240000000000 */
[----:B----4-:R-:W-:Y:S06]  /*d0c0*/  BAR.SYNC.DEFER_BLOCKING 0x1, 0x80 ;  /* 0x0042000000007b1d */ /* 0x010fec0000010000 */
[----:B------:R-:W-:Y:S05]  /*d0d0*/  @P0 BRA `(.L_x_72) ;  /* 0x0000000000340947 */ /* 0x000fea0003800000 */
[----:B------:R-:W4:Y:S01]  /*d0e0*/  S2UR UR10, SR_CTAID.X ;  /* 0x00000000000a79c3 */ /* 0x000f220000002500 */
[----:B------:R-:W-:Y:S01]  /*d0f0*/  R2UR UR8, R2 ;  /* 0x00000000020872ca */ /* 0x000fe200000e0000 */
[----:B------:R-:W-:Y:S01]  /*d100*/  ULDC.64 UR4, c[0x0][0x198] ;  /* 0x0000660000047ab9 */ /* 0x000fe20000000a00 */
[----:B------:R-:W-:Y:S01]  /*d110*/  UMOV UR9, 0x10 ;  /* 0x0000001000097882 */ /* 0x000fe20000000000 */
[----:B------:R-:W-:Y:S01]  /*d120*/  UIADD3 UR4, UP0, UR4, 0x670, URZ ;  /* 0x0000067004047890 */ /* 0x000fe2000ff1e03f */
[----:B------:R-:W-:Y:S01]  /*d130*/  UMOV UR11, UR36 ;  /* 0x00000024000b7c82 */ /* 0x000fe20008000000 */
[----:B------:R-:W-:Y:S02]  /*d140*/  UMOV UR12, UR37 ;  /* 0x00000025000c7c82 */ /* 0x000fe40008000000 */
[----:B------:R-:W-:-:S06]  /*d150*/  UIADD3.X UR5, URZ, UR5, URZ, UP0, !UPT ;  /* 0x000000053f057290 */ /* 0x000fcc00087fe43f */
[----:B------:R-:W-:Y:S02]  /*d160*/  UIADD3 UR8, UR8, 0x800, URZ ;  /* 0x0000080008087890 */ /* 0x000fe4000fffe03f */
[----:B----4-:R-:W-:-:S09]  /*d170*/  USHF.L.U32 UR10, UR10, 0x6, URZ ;  /* 0x000000060a0a7899 */ /* 0x010fd2000800063f */
[----:B------:R4:W-:Y:S01]  /*d180*/  UTMASTG.4D [UR8], [UR4] ;  /* 0x00000008040073b5 */ /* 0x0009e20008018000 */
[----:B------:R0:W-:Y:S01]  /*d190*/  UTMACMDFLUSH ;  /* 0x00000000000079b7 */ /* 0x0001e20000000000 */
[----:B----4-:R-:W-:-:S04]  /*d1a0*/  DEPBAR.LE SB0, 0x1 ;  /* 0x000080400000791a */ /* 0x010fc80000000000 */
.L_x_72:
[----:B------:R-:W-:Y:S05]  /*d1b0*/  BSYNC B0 ;  /* 0x0000000000007941 */ /* 0x000fea0003800000 */
.L_x_71:
[----:B------:R-:W-:Y:S06]  /*d1c0*/  BAR.SYNC.DEFER_BLOCKING 0x1, 0x80 ;  /* 0x0042000000007b1d */ /* 0x000fec0000010000 */
[----:B------:R-:W-:Y:S01]  /*d1d0*/  BSSY B0, `(.L_x_73) ;  /* 0x0000015000007945 */ /* 0x000fe20003800000 */
[----:B------:R4:W-:Y:S01]  /*d1e0*/  STSM.16.M88.4 [R7], R88 ;  /* 0x0000005807007844 */ /* 0x0009e20000000200 */
[----:B------:R-:W-:Y:S01]  /*d1f0*/  @!PT LDS RZ, [RZ] ;  /* 0x00000000fffff984 */ /* 0x000fe20000000800 */
[----:B------:R-:W-:Y:S01]  /*d200*/  @!PT LDS RZ, [RZ] ;  /* 0x00000000fffff984 */ /* 0x000fe20000000800 */
[----:B------:R-:W-:Y:S01]  /*d210*/  @!PT LDS RZ, [RZ] ;  /* 0x00000000fffff984 */ /* 0x000fe20000000800 */
[----:B------:R-:W-:Y:S01]  /*d220*/  @!PT LDS RZ, [RZ] ;  /* 0x00000000fffff984 */ /* 0x000fe20000000800 */
[----:B------:R5:W-:Y:S06]  /*d230*/  MEMBAR.ALL.CTA ;  /* 0x0000000000007992 */ /* 0x000bec0000008000 */
[----:B-----5:R-:W5:Y:S02]  /*d240*/  FENCE.VIEW.ASYNC.S ;  /* 0x00000000000073c6 */ /* 0x020f640000000000 */
[----:B-----5:R-:W-:Y:S06]  /*d250*/  BAR.SYNC.DEFER_BLOCKING 0x1, 0x80 ;  /* 0x0042000000007b1d */ /* 0x020fec0000010000 */
[----:B------:R-:W-:Y:S05]  /*d260*/  @P0 BRA `(.L_x_74) ;  /* 0x00000000002c0947 */ /* 0x000fea0003800000 */
[----:B------:R-:W5:Y:S01]  /*d270*/  S2UR UR10, SR_CTAID.X ;  /* 0x00000000000a79c3 */ /* 0x000f620000002500 */
[----:B------:R-:W-:Y:S01]  /*d280*/  ULDC.64 UR4, c[0x0][0x198] ;  /* 0x0000660000047ab9 */ /* 0x000fe20000000a00 */
[----:B------:R-:W-:Y:S01]  /*d290*/  R2UR UR8, R2 ;  /* 0x00000000020872ca */ /* 0x000fe200000e0000 */
[----:B------:R-:W-:Y:S01]  /*d2a0*/  UIADD3 UR4, UP0, UR4, 0x670, URZ ;  /* 0x0000067004047890 */ /* 0x000fe2000ff1e03f */
[----:B------:R-:W-:Y:S01]  /*d2b0*/  UMOV UR9, 0x20 ;  /* 0x0000002000097882 */ /* 0x000fe20000000000 */
[----:B------:R-:W-:Y:S02]  /*d2c0*/  UMOV UR11, UR36 ;  /* 0x00000024000b7c82 */ /* 0x000fe40008000000 */
[----:B------:R-:W-:Y:S01]  /*d2d0*/  UIADD3.X UR5, URZ, UR5, URZ, UP0, !UPT ;  /* 0x000000053f057290 */ /* 0x000fe200087fe43f */
[----:B------:R-:W-:Y:S01]  /*d2e0*/  UMOV UR12, UR37 ;  /* 0x00000025000c7c82 */ /* 0x000fe20008000000 */
[----:B-----5:R-:W-:-:S09]  /*d2f0*/  USHF.L.U32 UR10, UR10, 0x6, URZ ;  /* 0x000000060a0a7899 */ /* 0x020fd2000800063f */
[----:B------:R1:W-:Y:S02]  /*d300*/  UTMASTG.4D [UR8], [UR4] ;  /* 0x00000008040073b5 */ /* 0x0003e40008018000 */
[----:B-1----:R0:W-:Y:S02]  /*d310*/  UTMACMDFLUSH ;  /* 0x00000000000079b7 */ /* 0x0021e40000000000 */
.L_x_74:
[----:B------:R-:W-:Y:S05]  /*d320*/  BSYNC B0 ;  /* 0x0000000000007941 */ /* 0x000fea0003800000 */
.L_x_73:
[----:B------:R-:W-:-:S04]  /*d330*/  DEPBAR.LE SB0, 0x0 ;  /* 0x000080000000791a */ /* 0x000fc80000000000 */
[----:B------:R-:W-:Y:S05]  /*d340*/  EXIT ;  /* 0x000000000000794d */ /* 0x000fea0003800000 */
        .weak           $__internal_0_$__cuda_sm20_rcp_rn_f32_slowpath
        .type           $__internal_0_$__cuda_sm20_rcp_rn_f32_slowpath,@function
        .size           $__internal_0_$__cuda_sm20_rcp_rn_f32_slowpath,(.L_x_80 - $__internal_0_$__cuda_sm20_rcp_rn_f32_slowpath)
$__internal_0_$__cuda_sm20_rcp_rn_f32_slowpath:
[----:B------:R-:W-:Y:S01]  /*d350*/  IMAD.SHL.U32 R0, R3, 0x2, RZ ;  /* 0x0000000203007824 */ /* 0x000fe200078e00ff */
[----:B------:R-:W-:Y:S04]  /*d360*/  BSSY B2, `(.L_x_75) ;  /* 0x0000030000027945 */ /* 0x000fe80003800000 */
[----:B------:R-:W-:-:S04]  /*d370*/  SHF.R.U32.HI R13, RZ, 0x18, R0 ;  /* 0x00000018ff0d7819 */ /* 0x000fc80000011600 */
[----:B------:R-:W-:-:S13]  /*d380*/  ISETP.NE.U32.AND P0, PT, R13, RZ, PT ;  /* 0x000000ff0d00720c */ /* 0x000fda0003f05070 */
[----:B------:R-:W-:Y:S05]  /*d390*/  @P0 BRA `(.L_x_76) ;  /* 0x0000000000280947 */ /* 0x000fea0003800000 */
[----:B------:R-:W-:-:S04]  /*d3a0*/  SHF.L.U32 R0, R3, 0x1, RZ ;  /* 0x0000000103007819 */ /* 0x000fc800000006ff */
[----:B------:R-:W-:-:S13]  /*d3b0*/  ISETP.NE.AND P0, PT, R0, RZ, PT ;  /* 0x000000ff0000720c */ /* 0x000fda0003f05270 */
[----:B------:R-:W-:Y:S01]  /*d3c0*/  @P0 FFMA R5, R3, 1.84467440737095516160e+19, RZ ;  /* 0x5f80000003050823 */ /* 0x000fe200000000ff */
[----:B------:R-:W-:Y:S08]  /*d3d0*/  @!P0 MUFU.RCP R4, R3 ;  /* 0x0000000300048308 */ /* 0x000ff00000001000 */
[----:B------:R-:W1:Y:S02]  /*d3e0*/  @P0 MUFU.RCP R0, R5 ;  /* 0x0000000500000308 */ /* 0x000e640000001000 */
[----:B-1----:R-:W-:-:S04]  /*d3f0*/  @P0 FFMA R10, R5, R0, -1 ;  /* 0xbf800000050a0423 */ /* 0x002fc80000000000 */
[----:B------:R-:W-:-:S04]  /*d400*/  @P0 FADD.FTZ R11, -R10, -RZ ;  /* 0x800000ff0a0b0221 */ /* 0x000fc80000010100 */
[----:B------:R-:W-:-:S04]  /*d410*/  @P0 FFMA R0, R0, R11, R0 ;  /* 0x0000000b00000223 */ /* 0x000fc80000000000 */
[----:B------:R-:W-:Y:S01]  /*d420*/  @P0 FFMA R4, R0, 1.84467440737095516160e+19, RZ ;  /* 0x5f80000000040823 */ /* 0x000fe200000000ff */
[----:B------:R-:W-:Y:S06]  /*d430*/  BRA `(.L_x_77) ;  /* 0x0000000000887947 */ /* 0x000fec0003800000 */
.L_x_76:
[----:B------:R-:W-:-:S05]  /*d440*/  VIADD R18, R13, 0xffffff03 ;  /* 0xffffff030d127836 */ /* 0x000fca0000000000 */
[----:B------:R-:W-:-:S13]  /*d450*/  ISETP.GT.U32.AND P0, PT, R18, 0x1, PT ;  /* 0x000000011200780c */ /* 0x000fda0003f04070 */
[----:B------:R-:W-:Y:S05]  /*d460*/  @P0 BRA `(.L_x_78) ;  /* 0x0000000000780947 */ /* 0x000fea0003800000 */
[----:B------:R-:W-:Y:S01]  /*d470*/  LOP3.LUT R0, R3, 0x7fffff, RZ, 0xc0, !PT ;  /* 0x007fffff03007812 */ /* 0x000fe200078ec0ff */
[----:B------:R-:W-:-:S03]  /*d480*/  IMAD.MOV.U32 R11, RZ, RZ, 0x3 ;  /* 0x00000003ff0b7424 */ /* 0x000fc600078e00ff */
[----:B------:R-:W-:Y:S02]  /*d490*/  LOP3.LUT R0, R0, 0x3f800000, RZ, 0xfc, !PT ;  /* 0x3f80000000007812 */ /* 0x000fe400078efcff */
[----:B------:R-:W-:Y:S02]  /*d4a0*/  SHF.L.U32 R11, R11, R18, RZ ;  /* 0x000000120b0b7219 */ /* 0x000fe400000006ff */
[----:B------:R-:W1:Y:S02]  /*d4b0*/  MUFU.RCP R5, R0 ;  /* 0x0000000000057308 */ /* 0x000e640000001000 */
[----:B-1----:R-:W-:-:S04]  /*d4c0*/  FFMA R4, R0, R5, -1 ;  /* 0xbf80000000047423 */ /* 0x002fc80000000005 */
[----:B------:R-:W-:-:S04]  /*d4d0*/  FADD.FTZ R4, -R4, -RZ ;  /* 0x800000ff04047221 */ /* 0x000fc80000010100 */
[CCC-:B------:R-:W-:Y:S01]  /*d4e0*/  FFMA.RM R10, R5.reuse, R4.reuse, R5.reuse ;  /* 0x00000004050a7223 */ /* 0x1c0fe20000004005 */
[----:B------:R-:W-:-:S04]  /*d4f0*/  FFMA.RP R5, R5, R4, R5 ;  /* 0x0000000405057223 */ /* 0x000fc80000008005 */
[C---:B------:R-:W-:Y:S02]  /*d500*/  LOP3.LUT R4, R10.reuse, 0x7fffff, RZ, 0xc0, !PT ;  /* 0x007fffff0a047812 */ /* 0x040fe400078ec0ff */
[----:B------:R-:W-:Y:S02]  /*d510*/  FSETP.NEU.FTZ.AND P0, PT, R10, R5, PT ;  /* 0x000000050a00720b */ /* 0x000fe40003f1d000 */
[----:B------:R-:W-:Y:S02]  /*d520*/  LOP3.LUT R4, R4, 0x800000, RZ, 0xfc, !PT ;  /* 0x0080000004047812 */ /* 0x000fe400078efcff */
[----:B------:R-:W-:Y:S02]  /*d530*/  SEL R5, RZ, 0xffffffff, !P0 ;  /* 0xffffffffff057807 */ /* 0x000fe40004000000 */
[----:B------:R-:W-:Y:S02]  /*d540*/  LOP3.LUT R11, R11, R4, RZ, 0xc0, !PT ;  /* 0x000000040b0b7212 */ /* 0x000fe400078ec0ff */
[----:B------:R-:W-:-:S02]  /*d550*/  IADD3 R5, -R5, RZ, RZ ;  /* 0x000000ff05057210 */ /* 0x000fc40007ffe1ff */
[-C--:B------:R-:W-:Y:S02]  /*d560*/  SHF.R.U32.HI R11, RZ, R18.reuse, R11 ;  /* 0x00000012ff0b7219 */ /* 0x080fe4000001160b */
[--C-:B------:R-:W-:Y:S01]  /*d570*/  LOP3.LUT P1, RZ, R5, R18, R4.reuse, 0xf8, !PT ;  /* 0x0000001205ff7212 */ /* 0x100fe2000782f804 */
[----:B------:R-:W-:Y:S01]  /*d580*/  VIADD R5, R13, 0xffffff04 ;  /* 0xffffff040d057836 */ /* 0x000fe20000000000 */
[C---:B------:R-:W-:Y:S02]  /*d590*/  LOP3.LUT P0, RZ, R11.reuse, 0x1, RZ, 0xc0, !PT ;  /* 0x000000010bff7812 */ /* 0x040fe4000780c0ff */
[----:B------:R-:W-:Y:S02]  /*d5a0*/  LOP3.LUT P2, RZ, R11, 0x2, RZ, 0xc0, !PT ;  /* 0x000000020bff7812 */ /* 0x000fe4000784c0ff */
[----:B------:R-:W-:Y:S02]  /*d5b0*/  SHF.R.U32.HI R4, RZ, R5, R4 ;  /* 0x00000005ff047219 */ /* 0x000fe40000011604 */
[----:B------:R-:W-:-:S02]  /*d5c0*/  PLOP3.LUT P0, PT, P0, P1, P2, 0xe0, 0x0 ;  /* 0x000000000000781c */ /* 0x000fc40000703c20 */
[----:B------:R-:W-:Y:S02]  /*d5d0*/  LOP3.LUT P1, RZ, R3, 0x7fffff, RZ, 0xc0, !PT ;  /* 0x007fffff03ff7812 */ /* 0x000fe4000782c0ff */
[----:B------:R-:W-:-:S05]  /*d5e0*/  SEL R0, RZ, 0x1, !P0 ;  /* 0x00000001ff007807 */ /* 0x000fca0004000000 */
[----:B------:R-:W-:-:S05]  /*d5f0*/  IMAD.MOV R0, RZ, RZ, -R0 ;  /* 0x000000ffff007224 */ /* 0x000fca00078e0a00 */
[----:B------:R-:W-:-:S13]  /*d600*/  ISETP.GE.AND P0, PT, R0, RZ, PT ;  /* 0x000000ff0000720c */ /* 0x000fda0003f06270 */
[----:B------:R-:W-:-:S05]  /*d610*/  @!P0 IADD3 R4, R4, 0x1, RZ ;  /* 0x0000000104048810 */ /* 0x000fca0007ffe0ff */
[----:B------:R-:W-:-:S05]  /*d620*/  @!P1 IMAD.SHL.U32 R4, R4, 0x2, RZ ;  /* 0x0000000204049824 */ /* 0x000fca00078e00ff */
[----:B------:R-:W-:Y:S01]  /*d630*/  LOP3.LUT R4, R4, 0x80000000, R3, 0xf8, !PT ;  /* 0x8000000004047812 */ /* 0x000fe200078ef803 */
[----:B------:R-:W-:Y:S06]  /*d640*/  BRA `(.L_x_77) ;  /* 0x0000000000047947 */ /* 0x000fec0003800000 */
.L_x_78:
[----:B------:R1:W2:Y:S02]  /*d650*/  MUFU.RCP R4, R3 ;  /* 0x0000000300047308 */ /* 0x0002a40000001000 */
.L_x_77:
[----:B------:R-:W-:Y:S05]  /*d660*/  BSYNC B2 ;  /* 0x0000000000027941 */ /* 0x000fea0003800000 */
.L_x_75:
[----:B--2---:R-:W-:Y:S01]  /*d670*/  IMAD.MOV.U32 R0, RZ, RZ, R4 ;  /* 0x000000ffff007224 */ /* 0x004fe200078e0004 */
[----:B------:R-:W-:Y:S01]  /*d680*/  MOV R4, R12 ;  /* 0x0000000c00047202 */ /* 0x000fe20000000f00 */
[----:B------:R-:W-:-:S04]  /*d690*/  IMAD.MOV.U32 R5, RZ, RZ, 0x0 ;  /* 0x00000000ff057424 */ /* 0x000fc800078e00ff */
[----:B-1----:R-:W-:Y:S05]  /*d6a0*/  RET.REL.NODEC R4 `(_ZN7cutlass13device_kernelINS_4fmha6kernel13FmhaKernelTmaINS1_10collective15FmhaMainloopTmaINS_6half_tEfN4cute5tupleIJNS7_1CILi64EEENS9_ILi128EEENS9_ILi48EEEEEENS4_12CausalFusionEJEEENS4_15FmhaFwdEpilogueIS6_fNS8_IJSA_SC_SB_EEEEEJEEEEEvNT_6ParamsE) ;  /* 0xffffff2804547950 */ /* 0x002fea0003c3ffff */
.L_x_79:
[----:B------:R-:W-:-:S00]  /*d6b0*/  BRA `(.L_x_79) ;  /* 0xfffffffc00fc7947 */ /* 0x000fc0000383ffff */
[----:B------:R-:W-:-:S00]  /*d6c0*/  NOP ;  /* 0x0000000000007918 */ /* 0x000fc00000000000 */
        /* <DEDUP_REMOVED lines=11> */
.L_x_80:


//--------------------- .nv.global.init           --------------------------
	.section	.nv.global.init,"aw",@progbits
.nv.global.init:
	.type		$str$23,@object
	.size		$str$23,($str$24 - $str$23)
$str$23:
        /*0000*/ 	.byte	0x28, 0x61, 0x64, 0x64, 0x72, 0x65, 0x73, 0x73, 0x20, 0x26, 0x20, 0x6d, 0x61, 0x73, 0x6b, 0x29
        /*0010*/ 	.byte	0x20, 0x3d, 0x3d, 0x20, 0x30, 0x00
	.type		$str$24,@object
	.size		$str$24,(__unnamed_1 - $str$24)
$str$24:
        /*0016*/ 	.byte	0x2f, 0x74, 0x6d, 0x70, 0x2f, 0x63, 0x75, 0x74, 0x6c, 0x61, 0x73, 0x73, 0x5f, 0x73, 0x77, 0x65
        /*0026*/ 	.byte	0x65, 0x70, 0x5f, 0x73, 0x72, 0x63, 0x2f, 0x69, 0x6e, 0x63, 0x6c, 0x75, 0x64, 0x65, 0x2f, 0x63
        /*0036*/ 	.byte	0x75, 0x74, 0x65, 0x2f, 0x70, 0x6f, 0x69, 0x6e, 0x74, 0x65, 0x72, 0x5f, 0x66, 0x6c, 0x61, 0x67
        /*0046*/ 	.byte	0x67, 0x65, 0x64, 0x2e, 0x68, 0x70, 0x70, 0x00
	.type		__unnamed_1,@object
	.size		__unnamed_1,(__unnamed_2 - __unnamed_1)
__unnamed_1:
        /*004e*/ 	.byte	0x61, 0x75, 0x74, 0x6f, 0x20, 0x63, 0x75, 0x74, 0x65, 0x3a, 0x3a, 0x61, 0x73, 0x5f, 0x70, 0x6f
        /* <DEDUP_REMOVED lines=27> */
        /*020e*/ 	.byte	0x3e, 0x3e, 0x3e, 0x3e, 0x3e, 0x5d, 0x00
	.type		__unnamed_2,@object
	.size		__unnamed_2,(.L_1 - __unnamed_2)
__unnamed_2:
        /* <DEDUP_REMOVED lines=29> */
.L_1:


//--------------------- .nv.shared._ZN7cutlass13device_kernelINS_4fmha6kernel13FmhaKernelTmaINS1_10collective15FmhaMainloopTmaINS_6half_tEfN4cute5tupleIJNS7_1CILi64EEENS9_ILi128EEENS9_ILi48EEEEEENS4_12CausalFusionEJEEENS4_15FmhaFwdEpilogueIS6_fNS8_IJSA_SC_SB_EEEEEJEEEEEvNT_6ParamsE --------------------------
	.section	.nv.shared._ZN7cutlass13device_kernelINS_4fmha6kernel13FmhaKernelTmaINS1_10collective15FmhaMainloopTmaINS_6half_tEfN4cute5tupleIJNS7_1CILi64EEENS9_ILi128EEENS9_ILi48EEEEEENS4_12CausalFusionEJEEENS4_15FmhaFwdEpilogueIS6_fNS8_IJSA_SC_SB_EEEEEJEEEEEvNT_6ParamsE,"aw",@nobits
	.sectionflags	@""
	.align	16
	.zero		1024


//--------------------- .nv.shared.reserved.0     --------------------------
	.section	.nv.shared.reserved.0,"aw",@nobits
	.weak		__nv_reservedSMEM_offset_0_alias
	.size		__nv_reservedSMEM_offset_0_alias, 0, 0
	.other		__nv_reservedSMEM_offset_0_alias,@"STO_CUDA_RESERVED_SHARED STV_DEFAULT"
__nv_reservedSMEM_offset_0_alias:
	.zero		0


//--------------------- .nv.global                --------------------------
	.section	.nv.global,"aw",@nobits
.nv.global:
	.type		_ZN39_INTERNAL_ed5a463a_4_k_cu_463c8945_29434cute1_E,@object
	.size		_ZN39_INTERNAL_ed5a463a_4_k_cu_463c8945_29434cute1_E,(_ZN39_INTERNAL_ed5a463a_4_k_cu_463c8945_29434cuda3std3__45__cpo6cbeginE - _ZN39_INTERNAL_ed5a463a_4_k_cu_463c8945_29434cute1_E)
_ZN39_INTERNAL_ed5a463a_4_k_cu_463c8945_29434cute1_E:
	.zero		1
	.type		_ZN39_INTERNAL_ed5a463a_4_k_cu_463c8945_29434cuda3std3__45__cpo6cbeginE,@object
	.size		_ZN39_INTERNAL_ed5a463a_4_k_cu_463c8945_29434cuda3std3__45__cpo6cbeginE,(_ZN39_INTERNAL_ed5a463a_4_k_cu_463c8945_29434cuda3std3__48in_placeE - _ZN39_INTERNAL_ed5a463a_4_k_cu_463c8945_29434cuda3std3__45__cpo6cbeginE)
_ZN39_INTERNAL_ed5a463a_4_k_cu_463c8945_29434cuda3std3__45__cpo6cbeginE:
	.zero		1
	.type		_ZN39_INTERNAL_ed5a463a_4_k_cu_463c8945_29434cuda3std3__48in_placeE,@object
	.size		_ZN39_INTERNAL_ed5a463a_4_k_cu_463c8945_29434cuda3std3__48in_placeE,(_ZN39_INTERNAL_ed5a463a_4_k_cu_463c8945_29434cuda3std6ranges3__45__cpo9iter_moveE - _ZN39_INTERNAL_ed5a463a_4_k_cu_463c8945_29434cuda3std3__48in_placeE)
_ZN39_INTERNAL_ed5a463a_4_k_cu_463c8945_29434cuda3std3__48in_placeE:
	.zero		1
	.type		_ZN39_INTERNAL_ed5a463a_4_k_cu_463c8945_29434cuda3std6ranges3__45__cpo9iter_moveE,@object
	.size		_ZN39_INTERNAL_ed5a463a_4_k_cu_463c8945_29434cuda3std6ranges3__45__cpo9iter_moveE,(_ZN39_INTERNAL_ed5a463a_4_k_cu_463c8945_29434cuda3std3__45__cpo5beginE - _ZN39_INTERNAL_ed5a463a_4_k_cu_463c8945_29434cuda3std6ranges3__45__cpo9iter_moveE)
_ZN39_INTERNAL_ed5a463a_4_k_cu_463c8945_29434cuda3std6ranges3__45__cpo9iter_moveE:
	.zero		1
	.type		_ZN39_INTERNAL_ed5a463a_4_k_cu_463c8945_29434cuda3std3__45__cpo5beginE,@object
	.size		_ZN39_INTERNAL_ed5a463a_4_k_cu_463c8945_29434cuda3std3__45__cpo5beginE,(_ZN39_INTERNAL_ed5a463a_4_k_cu_463c8945_29434cuda3std3__441_GLOBAL__N__ed5a463a_4_k_cu_463c8945_29436ignoreE - _ZN39_INTERNAL_ed5a463a_4_k_cu_463c8945_29434cuda3std3__45__cpo5beginE)
_ZN39_INTERNAL_ed5a463a_4_k_cu_463c8945_29434cuda3std3__45__cpo5beginE:
	.zero		1
	.type		_ZN39_INTERNAL_ed5a463a_4_k_cu_463c8945_29434cuda3std3__441_GLOBAL__N__ed5a463a_4_k_cu_463c8945_29436ignoreE,@object
	.size		_ZN39_INTERNAL_ed5a463a_4_k_cu_463c8945_29434cuda3std3__441_GLOBAL__N__ed5a463a_4_k_cu_463c8945_29436ignoreE,(_ZN39_INTERNAL_ed5a463a_4_k_cu_463c8945_29434cute7productE - _ZN39_INTERNAL_ed5a463a_4_k_cu_463c8945_29434cuda3std3__441_GLOBAL__N__ed5a463a_4_k_cu_463c8945_29436ignoreE)
_ZN39_INTERNAL_ed5a463a_4_k_cu_463c8945_29434cuda3std3__441_GLOBAL__N__ed5a463a_4_k_cu_463c8945_29436ignoreE:
	.zero		1
	.type		_ZN39_INTERNAL_ed5a463a_4_k_cu_463c8945_29434cute7productE,@object
	.size		_ZN39_INTERNAL_ed5a463a_4_k_cu_463c8945_29434cute7productE,(_ZN39_INTERNAL_ed5a463a_4_k_cu_463c8945_29434cuda3std3__45__cpo3endE - _ZN39_INTERNAL_ed5a463a_4_k_cu_463c8945_29434cute7productE)
_ZN39_INTERNAL_ed5a463a_4_k_cu_463c8945_29434cute7productE:
	.zero		1
	.type		_ZN39_INTERNAL_ed5a463a_4_k_cu_463c8945_29434cuda3std3__45__cpo3endE,@object
	.size		_ZN39_INTERNAL_ed5a463a_4_k_cu_463c8945_29434cuda3std3__45__cpo3endE,(_ZN39_INTERNAL_ed5a463a_4_k_cu_463c8945_29434cuda3std3__419piecewise_constructE - _ZN39_INTERNAL_ed5a463a_4_k_cu_463c8945_29434cuda3std3__45__cpo3endE)
_ZN39_INTERNAL_ed5a463a_4_k_cu_463c8945_29434cuda3std3__45__cpo3endE:
	.zero		1
	.type		_ZN39_INTERNAL_ed5a463a_4_k_cu_463c8945_29434cuda3std3__419piecewise_constructE,@object
	.size		_ZN39_INTERNAL_ed5a463a_4_k_cu_463c8945_29434cuda3std3__419piecewise_constructE,(_ZN39_INTERNAL_ed5a463a_4_k_cu_463c8945_29434cuda3std3__45__cpo4cendE - _ZN39_INTERNAL_ed5a463a_4_k_cu_463c8945_29434cuda3std3__419piecewise_constructE)
_ZN39_INTERNAL_ed5a463a_4_k_cu_463c8945_29434cuda3std3__419piecewise_constructE:
	.zero		1
	.type		_ZN39_INTERNAL_ed5a463a_4_k_cu_463c8945_29434cuda3std3__45__cpo4cendE,@object
	.size		_ZN39_INTERNAL_ed5a463a_4_k_cu_463c8945_29434cuda3std3__45__cpo4cendE,(_ZN39_INTERNAL_ed5a463a_4_k_cu_463c8945_29434cuda3std6ranges3__45__cpo4swapE - _ZN39_INTERNAL_ed5a463a_4_k_cu_463c8945_29434cuda3std3__45__cpo4cendE)
_ZN39_INTERNAL_ed5a463a_4_k_cu_463c8945_29434cuda3std3__45__cpo4cendE:
	.zero		1
	.type		_ZN39_INTERNAL_ed5a463a_4_k_cu_463c8945_29434cuda3std6ranges3__45__cpo4swapE,@object
	.size		_ZN39_INTERNAL_ed5a463a_4_k_cu_463c8945_29434cuda3std6ranges3__45__cpo4swapE,(.L_9 - _ZN39_INTERNAL_ed5a463a_4_k_cu_463c8945_29434cuda3std6ranges3__45__cpo4swapE)
_ZN39_INTERNAL_ed5a463a_4_k_cu_463c8945_29434cuda3std6ranges3__45__cpo4swapE:
	.zero		1
.L_9:


//--------------------- .nv.constant0._ZN7cutlass13device_kernelINS_4fmha6kernel13FmhaKernelTmaINS1_10collective15FmhaMainloopTmaINS_6half_tEfN4cute5tupleIJNS7_1CILi64EEENS9_ILi128EEENS9_ILi48EEEEEENS4_12CausalFusionEJEEENS4_15FmhaFwdEpilogueIS6_fNS8_IJSA_SC_SB_EEEEEJEEEEEvNT_6ParamsE --------------------------
	.section	.nv.constant0._ZN7cutlass13device_kernelINS_4fmha6kernel13FmhaKernelTmaINS1_10collective15FmhaMainloopTmaINS_6half_tEfN4cute5tupleIJNS7_1CILi64EEENS9_ILi128EEENS9_ILi48EEEEEENS4_12CausalFusionEJEEENS4_15FmhaFwdEpilogueIS6_fNS8_IJSA_SC_SB_EEEEEJEEEEEvNT_6ParamsE,"a",@progbits
	.sectionflags	@""
	.align	4
.nv.constant0._ZN7cutlass13device_kernelINS_4fmha6kernel13FmhaKernelTmaINS1_10collective15FmhaMainloopTmaINS_6half_tEfN4cute5tupleIJNS7_1CILi64EEENS9_ILi128EEENS9_ILi48EEEEEENS4_12CausalFusionEJEEENS4_15FmhaFwdEpilogueIS6_fNS8_IJSA_SC_SB_EEEEEJEEEEEvNT_6ParamsE:
	.zero		2688


//--------------------- SYMBOLS --------------------------

	.type		.nv.reservedSmem.offset0,@object
	.size		.nv.reservedSmem.offset0,0x4
	.type		__assertfail,@function
